//
// Generated by NVIDIA NVVM Compiler
//
// Compiler Build ID: CL-36424714
// Cuda compilation tools, release 13.0, V13.0.88
// Based on NVVM 20.0.0
//

.version 9.0
.target sm_100
.address_size 64

	// .globl	_Z15MatrixTransposePdS_ii
.extern .func  (.param .b32 func_retval0) vprintf
(
	.param .b64 vprintf_param_0,
	.param .b64 vprintf_param_1
)
;
// _ZZ4TestiiPdS_S_S_E3o_y has been demoted
// _ZZ4TestiiPdS_S_S_E8accuracy has been demoted
.global .align 1 .b8 $str[20] = {84, 101, 115, 116, 32, 97, 99, 99, 117, 114, 97, 99, 121, 58, 32, 37, 108, 102, 10};

.visible .entry _Z15MatrixTransposePdS_ii(
	.param .u64 .ptr .align 1 _Z15MatrixTransposePdS_ii_param_0,
	.param .u64 .ptr .align 1 _Z15MatrixTransposePdS_ii_param_1,
	.param .u32 _Z15MatrixTransposePdS_ii_param_2,
	.param .u32 _Z15MatrixTransposePdS_ii_param_3
)
{
	.reg .pred 	%p<2>;
	.reg .b32 	%r<9>;
	.reg .b64 	%rd<9>;
	.reg .b64 	%fd<2>;

	ld.param.u64 	%rd1, [_Z15MatrixTransposePdS_ii_param_0];
	ld.param.u64 	%rd2, [_Z15MatrixTransposePdS_ii_param_1];
	ld.param.u32 	%r5, [_Z15MatrixTransposePdS_ii_param_2];
	ld.param.u32 	%r4, [_Z15MatrixTransposePdS_ii_param_3];
	mov.u32 	%r1, %ctaid.x;
	mov.u32 	%r6, %ntid.x;
	mov.u32 	%r2, %tid.x;
	mad.lo.s32 	%r3, %r1, %r6, %r2;
	mul.lo.s32 	%r7, %r4, %r5;
	setp.ge.s32 	%p1, %r3, %r7;
	@%p1 bra 	$L__BB0_2;
	cvta.to.global.u64 	%rd3, %rd1;
	cvta.to.global.u64 	%rd4, %rd2;
	mul.wide.s32 	%rd5, %r3, 8;
	add.s64 	%rd6, %rd3, %rd5;
	ld.global.f64 	%fd1, [%rd6];
	mad.lo.s32 	%r8, %r4, %r2, %r1;
	mul.wide.u32 	%rd7, %r8, 8;
	add.s64 	%rd8, %rd4, %rd7;
	st.global.f64 	[%rd8], %fd1;
$L__BB0_2:
	ret;

}
	// .globl	_Z18ForwardPropagationiiPdS_S_S_S_S_S_
.visible .entry _Z18ForwardPropagationiiPdS_S_S_S_S_S_(
	.param .u32 _Z18ForwardPropagationiiPdS_S_S_S_S_S__param_0,
	.param .u32 _Z18ForwardPropagationiiPdS_S_S_S_S_S__param_1,
	.param .u64 .ptr .align 1 _Z18ForwardPropagationiiPdS_S_S_S_S_S__param_2,
	.param .u64 .ptr .align 1 _Z18ForwardPropagationiiPdS_S_S_S_S_S__param_3,
	.param .u64 .ptr .align 1 _Z18ForwardPropagationiiPdS_S_S_S_S_S__param_4,
	.param .u64 .ptr .align 1 _Z18ForwardPropagationiiPdS_S_S_S_S_S__param_5,
	.param .u64 .ptr .align 1 _Z18ForwardPropagationiiPdS_S_S_S_S_S__param_6,
	.param .u64 .ptr .align 1 _Z18ForwardPropagationiiPdS_S_S_S_S_S__param_7,
	.param .u64 .ptr .align 1 _Z18ForwardPropagationiiPdS_S_S_S_S_S__param_8
)
{
	.reg .pred 	%p<24>;
	.reg .b32 	%r<102>;
	.reg .b32 	%f<3>;
	.reg .b64 	%rd<42>;
	.reg .b64 	%fd<219>;

	ld.param.u32 	%r39, [_Z18ForwardPropagationiiPdS_S_S_S_S_S__param_0];
	ld.param.u32 	%r40, [_Z18ForwardPropagationiiPdS_S_S_S_S_S__param_1];
	ld.param.u64 	%rd12, [_Z18ForwardPropagationiiPdS_S_S_S_S_S__param_2];
	ld.param.u64 	%rd8, [_Z18ForwardPropagationiiPdS_S_S_S_S_S__param_3];
	ld.param.u64 	%rd13, [_Z18ForwardPropagationiiPdS_S_S_S_S_S__param_4];
	ld.param.u64 	%rd9, [_Z18ForwardPropagationiiPdS_S_S_S_S_S__param_5];
	ld.param.u64 	%rd14, [_Z18ForwardPropagationiiPdS_S_S_S_S_S__param_7];
	ld.param.u64 	%rd11, [_Z18ForwardPropagationiiPdS_S_S_S_S_S__param_8];
	cvta.to.global.u64 	%rd1, %rd14;
	cvta.to.global.u64 	%rd2, %rd12;
	cvta.to.global.u64 	%rd3, %rd13;
	mov.u32 	%r41, %ctaid.x;
	mov.u32 	%r42, %ntid.x;
	mov.u32 	%r43, %tid.x;
	mad.lo.s32 	%r1, %r41, %r42, %r43;
	setp.ge.s32 	%p1, %r1, %r40;
	@%p1 bra 	$L__BB1_34;
	cvta.to.global.u64 	%rd15, %rd9;
	mul.wide.s32 	%rd16, %r1, 8;
	add.s64 	%rd4, %rd15, %rd16;
	mov.b64 	%rd17, 0;
	st.global.u64 	[%rd4], %rd17;
	setp.lt.s32 	%p2, %r39, 1;
	mov.f64 	%fd211, 0d0000000000000000;
	@%p2 bra 	$L__BB1_13;
	mul.lo.s32 	%r2, %r1, %r39;
	and.b32  	%r3, %r39, 7;
	setp.lt.u32 	%p3, %r39, 8;
	mov.b32 	%r92, 0;
	mov.f64 	%fd211, 0d0000000000000000;
	@%p3 bra 	$L__BB1_5;
	and.b32  	%r92, %r39, 2147483640;
	neg.s32 	%r90, %r92;
	add.s64 	%rd41, %rd3, 32;
	mov.f64 	%fd211, 0d0000000000000000;
	mov.u32 	%r89, %r2;
$L__BB1_4:
	.pragma "nounroll";
	mul.wide.s32 	%rd18, %r89, 8;
	add.s64 	%rd19, %rd2, %rd18;
	ld.global.f64 	%fd39, [%rd41+-32];
	ld.global.f64 	%fd40, [%rd19];
	ld.global.f64 	%fd41, [%rd1];
	fma.rn.f64 	%fd42, %fd39, %fd40, %fd41;
	add.f64 	%fd43, %fd211, %fd42;
	st.global.f64 	[%rd4], %fd43;
	ld.global.f64 	%fd44, [%rd41+-24];
	ld.global.f64 	%fd45, [%rd19+8];
	ld.global.f64 	%fd46, [%rd1];
	fma.rn.f64 	%fd47, %fd44, %fd45, %fd46;
	add.f64 	%fd48, %fd43, %fd47;
	st.global.f64 	[%rd4], %fd48;
	ld.global.f64 	%fd49, [%rd41+-16];
	ld.global.f64 	%fd50, [%rd19+16];
	ld.global.f64 	%fd51, [%rd1];
	fma.rn.f64 	%fd52, %fd49, %fd50, %fd51;
	add.f64 	%fd53, %fd48, %fd52;
	st.global.f64 	[%rd4], %fd53;
	ld.global.f64 	%fd54, [%rd41+-8];
	ld.global.f64 	%fd55, [%rd19+24];
	ld.global.f64 	%fd56, [%rd1];
	fma.rn.f64 	%fd57, %fd54, %fd55, %fd56;
	add.f64 	%fd58, %fd53, %fd57;
	st.global.f64 	[%rd4], %fd58;
	ld.global.f64 	%fd59, [%rd41];
	ld.global.f64 	%fd60, [%rd19+32];
	ld.global.f64 	%fd61, [%rd1];
	fma.rn.f64 	%fd62, %fd59, %fd60, %fd61;
	add.f64 	%fd63, %fd58, %fd62;
	st.global.f64 	[%rd4], %fd63;
	ld.global.f64 	%fd64, [%rd41+8];
	ld.global.f64 	%fd65, [%rd19+40];
	ld.global.f64 	%fd66, [%rd1];
	fma.rn.f64 	%fd67, %fd64, %fd65, %fd66;
	add.f64 	%fd68, %fd63, %fd67;
	st.global.f64 	[%rd4], %fd68;
	ld.global.f64 	%fd69, [%rd41+16];
	ld.global.f64 	%fd70, [%rd19+48];
	ld.global.f64 	%fd71, [%rd1];
	fma.rn.f64 	%fd72, %fd69, %fd70, %fd71;
	add.f64 	%fd73, %fd68, %fd72;
	st.global.f64 	[%rd4], %fd73;
	ld.global.f64 	%fd74, [%rd41+24];
	ld.global.f64 	%fd75, [%rd19+56];
	ld.global.f64 	%fd76, [%rd1];
	fma.rn.f64 	%fd77, %fd74, %fd75, %fd76;
	add.f64 	%fd211, %fd73, %fd77;
	st.global.f64 	[%rd4], %fd211;
	add.s32 	%r90, %r90, 8;
	add.s64 	%rd41, %rd41, 64;
	add.s32 	%r89, %r89, 8;
	setp.ne.s32 	%p4, %r90, 0;
	@%p4 bra 	$L__BB1_4;
$L__BB1_5:
	setp.eq.s32 	%p5, %r3, 0;
	@%p5 bra 	$L__BB1_13;
	and.b32  	%r11, %r39, 3;
	setp.lt.u32 	%p6, %r3, 4;
	@%p6 bra 	$L__BB1_8;
	mul.wide.u32 	%rd20, %r92, 8;
	add.s64 	%rd21, %rd3, %rd20;
	ld.global.f64 	%fd78, [%rd21];
	add.s32 	%r45, %r92, %r2;
	mul.wide.s32 	%rd22, %r45, 8;
	add.s64 	%rd23, %rd2, %rd22;
	ld.global.f64 	%fd79, [%rd23];
	ld.global.f64 	%fd80, [%rd1];
	fma.rn.f64 	%fd81, %fd78, %fd79, %fd80;
	add.f64 	%fd82, %fd211, %fd81;
	st.global.f64 	[%rd4], %fd82;
	ld.global.f64 	%fd83, [%rd21+8];
	ld.global.f64 	%fd84, [%rd23+8];
	ld.global.f64 	%fd85, [%rd1];
	fma.rn.f64 	%fd86, %fd83, %fd84, %fd85;
	add.f64 	%fd87, %fd82, %fd86;
	st.global.f64 	[%rd4], %fd87;
	ld.global.f64 	%fd88, [%rd21+16];
	ld.global.f64 	%fd89, [%rd23+16];
	ld.global.f64 	%fd90, [%rd1];
	fma.rn.f64 	%fd91, %fd88, %fd89, %fd90;
	add.f64 	%fd92, %fd87, %fd91;
	st.global.f64 	[%rd4], %fd92;
	ld.global.f64 	%fd93, [%rd21+24];
	ld.global.f64 	%fd94, [%rd23+24];
	ld.global.f64 	%fd95, [%rd1];
	fma.rn.f64 	%fd96, %fd93, %fd94, %fd95;
	add.f64 	%fd211, %fd92, %fd96;
	st.global.f64 	[%rd4], %fd211;
	add.s32 	%r92, %r92, 4;
$L__BB1_8:
	setp.eq.s32 	%p7, %r11, 0;
	@%p7 bra 	$L__BB1_13;
	setp.eq.s32 	%p8, %r11, 1;
	@%p8 bra 	$L__BB1_11;
	mul.wide.u32 	%rd24, %r92, 8;
	add.s64 	%rd25, %rd3, %rd24;
	ld.global.f64 	%fd97, [%rd25];
	add.s32 	%r46, %r92, %r2;
	mul.wide.s32 	%rd26, %r46, 8;
	add.s64 	%rd27, %rd2, %rd26;
	ld.global.f64 	%fd98, [%rd27];
	ld.global.f64 	%fd99, [%rd1];
	fma.rn.f64 	%fd100, %fd97, %fd98, %fd99;
	add.f64 	%fd101, %fd211, %fd100;
	st.global.f64 	[%rd4], %fd101;
	ld.global.f64 	%fd102, [%rd25+8];
	ld.global.f64 	%fd103, [%rd27+8];
	ld.global.f64 	%fd104, [%rd1];
	fma.rn.f64 	%fd105, %fd102, %fd103, %fd104;
	add.f64 	%fd211, %fd101, %fd105;
	st.global.f64 	[%rd4], %fd211;
	add.s32 	%r92, %r92, 2;
$L__BB1_11:
	and.b32  	%r47, %r39, 1;
	setp.eq.b32 	%p9, %r47, 1;
	not.pred 	%p10, %p9;
	@%p10 bra 	$L__BB1_13;
	mul.wide.u32 	%rd28, %r92, 8;
	add.s64 	%rd29, %rd3, %rd28;
	ld.global.f64 	%fd106, [%rd29];
	add.s32 	%r48, %r92, %r2;
	mul.wide.s32 	%rd30, %r48, 8;
	add.s64 	%rd31, %rd2, %rd30;
	ld.global.f64 	%fd107, [%rd31];
	ld.global.f64 	%fd108, [%rd1];
	fma.rn.f64 	%fd109, %fd106, %fd107, %fd108;
	add.f64 	%fd211, %fd211, %fd109;
$L__BB1_13:
	neg.f64 	%fd110, %fd211;
	fma.rn.f64 	%fd111, %fd211, 0dBFF71547652B82FE, 0d4338000000000000;
	{
	.reg .b32 %temp; 
	mov.b64 	{%r16, %temp}, %fd111;
	}
	mov.f64 	%fd112, 0dC338000000000000;
	add.rn.f64 	%fd113, %fd111, %fd112;
	fma.rn.f64 	%fd114, %fd113, 0dBFE62E42FEFA39EF, %fd110;
	fma.rn.f64 	%fd115, %fd113, 0dBC7ABC9E3B39803F, %fd114;
	fma.rn.f64 	%fd116, %fd115, 0d3E5ADE1569CE2BDF, 0d3E928AF3FCA213EA;
	fma.rn.f64 	%fd117, %fd116, %fd115, 0d3EC71DEE62401315;
	fma.rn.f64 	%fd118, %fd117, %fd115, 0d3EFA01997C89EB71;
	fma.rn.f64 	%fd119, %fd118, %fd115, 0d3F2A01A014761F65;
	fma.rn.f64 	%fd120, %fd119, %fd115, 0d3F56C16C1852B7AF;
	fma.rn.f64 	%fd121, %fd120, %fd115, 0d3F81111111122322;
	fma.rn.f64 	%fd122, %fd121, %fd115, 0d3FA55555555502A1;
	fma.rn.f64 	%fd123, %fd122, %fd115, 0d3FC5555555555511;
	fma.rn.f64 	%fd124, %fd123, %fd115, 0d3FE000000000000B;
	fma.rn.f64 	%fd125, %fd124, %fd115, 0d3FF0000000000000;
	fma.rn.f64 	%fd126, %fd125, %fd115, 0d3FF0000000000000;
	{
	.reg .b32 %temp; 
	mov.b64 	{%r17, %temp}, %fd126;
	}
	{
	.reg .b32 %temp; 
	mov.b64 	{%temp, %r18}, %fd126;
	}
	shl.b32 	%r49, %r16, 20;
	add.s32 	%r50, %r49, %r18;
	mov.b64 	%fd212, {%r17, %r50};
	{
	.reg .b32 %temp; 
	mov.b64 	{%temp, %r51}, %fd110;
	}
	mov.b32 	%f2, %r51;
	abs.f32 	%f1, %f2;
	setp.lt.f32 	%p11, %f1, 0f4086232B;
	@%p11 bra 	$L__BB1_16;
	setp.gt.f64 	%p12, %fd211, 0d0000000000000000;
	mov.f64 	%fd127, 0d7FF0000000000000;
	sub.f64 	%fd128, %fd127, %fd211;
	selp.f64 	%fd212, 0d0000000000000000, %fd128, %p12;
	setp.geu.f32 	%p13, %f1, 0f40874800;
	@%p13 bra 	$L__BB1_16;
	shr.u32 	%r52, %r16, 31;
	add.s32 	%r53, %r16, %r52;
	shr.s32 	%r54, %r53, 1;
	shl.b32 	%r55, %r54, 20;
	add.s32 	%r56, %r18, %r55;
	mov.b64 	%fd129, {%r17, %r56};
	sub.s32 	%r57, %r16, %r54;
	shl.b32 	%r58, %r57, 20;
	add.s32 	%r59, %r58, 1072693248;
	mov.b32 	%r60, 0;
	mov.b64 	%fd130, {%r60, %r59};
	mul.f64 	%fd212, %fd130, %fd129;
$L__BB1_16:
	ld.param.u64 	%rd40, [_Z18ForwardPropagationiiPdS_S_S_S_S_S__param_6];
	add.f64 	%fd131, %fd212, 0d3FF0000000000000;
	rcp.rn.f64 	%fd132, %fd131;
	st.global.f64 	[%rd4], %fd132;
	cvta.to.global.u64 	%rd32, %rd8;
	mul.wide.s32 	%rd33, %r1, 8;
	add.s64 	%rd34, %rd32, %rd33;
	ld.global.f64 	%fd133, [%rd34];
	sub.f64 	%fd134, %fd132, %fd133;
	cvta.to.global.u64 	%rd35, %rd40;
	add.s64 	%rd36, %rd35, %rd33;
	st.global.f64 	[%rd36], %fd134;
	ld.global.f64 	%fd14, [%rd34];
	ld.global.f64 	%fd215, [%rd4];
	setp.neu.f64 	%p14, %fd14, 0d0000000000000000;
	@%p14 bra 	$L__BB1_24;
	mov.f64 	%fd169, 0d3FF0000000000000;
	sub.f64 	%fd213, %fd169, %fd215;
	{
	.reg .b32 %temp; 
	mov.b64 	{%temp, %r94}, %fd213;
	}
	{
	.reg .b32 %temp; 
	mov.b64 	{%r95, %temp}, %fd213;
	}
	setp.gt.s32 	%p20, %r94, 1048575;
	mov.b32 	%r96, -1023;
	@%p20 bra 	$L__BB1_19;
	mul.f64 	%fd213, %fd213, 0d4350000000000000;
	{
	.reg .b32 %temp; 
	mov.b64 	{%temp, %r94}, %fd213;
	}
	{
	.reg .b32 %temp; 
	mov.b64 	{%r95, %temp}, %fd213;
	}
	mov.b32 	%r96, -1077;
$L__BB1_19:
	add.s32 	%r77, %r94, -1;
	setp.gt.u32 	%p21, %r77, 2146435070;
	@%p21 bra 	$L__BB1_23;
	shr.u32 	%r80, %r94, 20;
	add.s32 	%r97, %r96, %r80;
	and.b32  	%r81, %r94, 1048575;
	or.b32  	%r82, %r81, 1072693248;
	mov.b64 	%fd214, {%r95, %r82};
	setp.lt.u32 	%p23, %r82, 1073127583;
	@%p23 bra 	$L__BB1_22;
	{
	.reg .b32 %temp; 
	mov.b64 	{%r83, %temp}, %fd214;
	}
	{
	.reg .b32 %temp; 
	mov.b64 	{%temp, %r84}, %fd214;
	}
	add.s32 	%r85, %r84, -1048576;
	mov.b64 	%fd214, {%r83, %r85};
	add.s32 	%r97, %r97, 1;
$L__BB1_22:
	add.f64 	%fd171, %fd214, 0dBFF0000000000000;
	add.f64 	%fd172, %fd214, 0d3FF0000000000000;
	rcp.approx.ftz.f64 	%fd173, %fd172;
	neg.f64 	%fd174, %fd172;
	fma.rn.f64 	%fd175, %fd174, %fd173, 0d3FF0000000000000;
	fma.rn.f64 	%fd176, %fd175, %fd175, %fd175;
	fma.rn.f64 	%fd177, %fd176, %fd173, %fd173;
	mul.f64 	%fd178, %fd171, %fd177;
	fma.rn.f64 	%fd179, %fd171, %fd177, %fd178;
	mul.f64 	%fd180, %fd179, %fd179;
	fma.rn.f64 	%fd181, %fd180, 0d3EB1380B3AE80F1E, 0d3ED0EE258B7A8B04;
	fma.rn.f64 	%fd182, %fd181, %fd180, 0d3EF3B2669F02676F;
	fma.rn.f64 	%fd183, %fd182, %fd180, 0d3F1745CBA9AB0956;
	fma.rn.f64 	%fd184, %fd183, %fd180, 0d3F3C71C72D1B5154;
	fma.rn.f64 	%fd185, %fd184, %fd180, 0d3F624924923BE72D;
	fma.rn.f64 	%fd186, %fd185, %fd180, 0d3F8999999999A3C4;
	fma.rn.f64 	%fd187, %fd186, %fd180, 0d3FB5555555555554;
	sub.f64 	%fd188, %fd171, %fd179;
	add.f64 	%fd189, %fd188, %fd188;
	neg.f64 	%fd190, %fd179;
	fma.rn.f64 	%fd191, %fd190, %fd171, %fd189;
	mul.f64 	%fd192, %fd177, %fd191;
	mul.f64 	%fd193, %fd180, %fd187;
	fma.rn.f64 	%fd194, %fd193, %fd179, %fd192;
	xor.b32  	%r86, %r97, -2147483648;
	mov.b32 	%r87, 1127219200;
	mov.b64 	%fd195, {%r86, %r87};
	mov.b32 	%r88, -2147483648;
	mov.b64 	%fd196, {%r88, %r87};
	sub.f64 	%fd197, %fd195, %fd196;
	fma.rn.f64 	%fd198, %fd197, 0d3FE62E42FEFA39EF, %fd179;
	fma.rn.f64 	%fd199, %fd197, 0dBFE62E42FEFA39EF, %fd198;
	sub.f64 	%fd200, %fd199, %fd179;
	sub.f64 	%fd201, %fd194, %fd200;
	fma.rn.f64 	%fd202, %fd197, 0d3C7ABC9E3B39803F, %fd201;
	add.f64 	%fd22, %fd198, %fd202;
	neg.f64 	%fd218, %fd22;
	bra.uni 	$L__BB1_33;
$L__BB1_23:
	fma.rn.f64 	%fd170, %fd213, 0d7FF0000000000000, 0d7FF0000000000000;
	{
	.reg .b32 %temp; 
	mov.b64 	{%temp, %r78}, %fd213;
	}
	and.b32  	%r79, %r78, 2147483647;
	setp.eq.s32 	%p22, %r79, 0;
	selp.f64 	%fd23, 0dFFF0000000000000, %fd170, %p22;
	neg.f64 	%fd218, %fd23;
	bra.uni 	$L__BB1_33;
$L__BB1_24:
	setp.neu.f64 	%p15, %fd14, 0d3FF0000000000000;
	mov.f64 	%fd218, 0d0000000000000000;
	@%p15 bra 	$L__BB1_33;
	{
	.reg .b32 %temp; 
	mov.b64 	{%temp, %r98}, %fd215;
	}
	{
	.reg .b32 %temp; 
	mov.b64 	{%r99, %temp}, %fd215;
	}
	setp.gt.s32 	%p16, %r98, 1048575;
	mov.b32 	%r100, -1023;
	@%p16 bra 	$L__BB1_27;
	mul.f64 	%fd215, %fd215, 0d4350000000000000;
	{
	.reg .b32 %temp; 
	mov.b64 	{%temp, %r98}, %fd215;
	}
	{
	.reg .b32 %temp; 
	mov.b64 	{%r99, %temp}, %fd215;
	}
	mov.b32 	%r100, -1077;
$L__BB1_27:
	add.s32 	%r63, %r98, -1;
	setp.gt.u32 	%p17, %r63, 2146435070;
	@%p17 bra 	$L__BB1_31;
	shr.u32 	%r66, %r98, 20;
	add.s32 	%r101, %r100, %r66;
	and.b32  	%r67, %r98, 1048575;
	or.b32  	%r68, %r67, 1072693248;
	mov.b64 	%fd216, {%r99, %r68};
	setp.lt.u32 	%p19, %r68, 1073127583;
	@%p19 bra 	$L__BB1_30;
	{
	.reg .b32 %temp; 
	mov.b64 	{%r69, %temp}, %fd216;
	}
	{
	.reg .b32 %temp; 
	mov.b64 	{%temp, %r70}, %fd216;
	}
	add.s32 	%r71, %r70, -1048576;
	mov.b64 	%fd216, {%r69, %r71};
	add.s32 	%r101, %r101, 1;
$L__BB1_30:
	add.f64 	%fd137, %fd216, 0dBFF0000000000000;
	add.f64 	%fd138, %fd216, 0d3FF0000000000000;
	rcp.approx.ftz.f64 	%fd139, %fd138;
	neg.f64 	%fd140, %fd138;
	fma.rn.f64 	%fd141, %fd140, %fd139, 0d3FF0000000000000;
	fma.rn.f64 	%fd142, %fd141, %fd141, %fd141;
	fma.rn.f64 	%fd143, %fd142, %fd139, %fd139;
	mul.f64 	%fd144, %fd137, %fd143;
	fma.rn.f64 	%fd145, %fd137, %fd143, %fd144;
	mul.f64 	%fd146, %fd145, %fd145;
	fma.rn.f64 	%fd147, %fd146, 0d3EB1380B3AE80F1E, 0d3ED0EE258B7A8B04;
	fma.rn.f64 	%fd148, %fd147, %fd146, 0d3EF3B2669F02676F;
	fma.rn.f64 	%fd149, %fd148, %fd146, 0d3F1745CBA9AB0956;
	fma.rn.f64 	%fd150, %fd149, %fd146, 0d3F3C71C72D1B5154;
	fma.rn.f64 	%fd151, %fd150, %fd146, 0d3F624924923BE72D;
	fma.rn.f64 	%fd152, %fd151, %fd146, 0d3F8999999999A3C4;
	fma.rn.f64 	%fd153, %fd152, %fd146, 0d3FB5555555555554;
	sub.f64 	%fd154, %fd137, %fd145;
	add.f64 	%fd155, %fd154, %fd154;
	neg.f64 	%fd156, %fd145;
	fma.rn.f64 	%fd157, %fd156, %fd137, %fd155;
	mul.f64 	%fd158, %fd143, %fd157;
	mul.f64 	%fd159, %fd146, %fd153;
	fma.rn.f64 	%fd160, %fd159, %fd145, %fd158;
	xor.b32  	%r72, %r101, -2147483648;
	mov.b32 	%r73, 1127219200;
	mov.b64 	%fd161, {%r72, %r73};
	mov.b32 	%r74, -2147483648;
	mov.b64 	%fd162, {%r74, %r73};
	sub.f64 	%fd163, %fd161, %fd162;
	fma.rn.f64 	%fd164, %fd163, 0d3FE62E42FEFA39EF, %fd145;
	fma.rn.f64 	%fd165, %fd163, 0dBFE62E42FEFA39EF, %fd164;
	sub.f64 	%fd166, %fd165, %fd145;
	sub.f64 	%fd167, %fd160, %fd166;
	fma.rn.f64 	%fd168, %fd163, 0d3C7ABC9E3B39803F, %fd167;
	add.f64 	%fd217, %fd164, %fd168;
	bra.uni 	$L__BB1_32;
$L__BB1_31:
	fma.rn.f64 	%fd136, %fd215, 0d7FF0000000000000, 0d7FF0000000000000;
	{
	.reg .b32 %temp; 
	mov.b64 	{%temp, %r64}, %fd215;
	}
	and.b32  	%r65, %r64, 2147483647;
	setp.eq.s32 	%p18, %r65, 0;
	selp.f64 	%fd217, 0dFFF0000000000000, %fd136, %p18;
$L__BB1_32:
	neg.f64 	%fd218, %fd217;
$L__BB1_33:
	cvta.to.global.u64 	%rd37, %rd11;
	add.s64 	%rd39, %rd37, %rd33;
	st.global.f64 	[%rd39], %fd218;
$L__BB1_34:
	ret;

}
	// .globl	_Z19BackwardPropagationiiPdS_S_S_S_d
.visible .entry _Z19BackwardPropagationiiPdS_S_S_S_d(
	.param .u32 _Z19BackwardPropagationiiPdS_S_S_S_d_param_0,
	.param .u32 _Z19BackwardPropagationiiPdS_S_S_S_d_param_1,
	.param .u64 .ptr .align 1 _Z19BackwardPropagationiiPdS_S_S_S_d_param_2,
	.param .u64 .ptr .align 1 _Z19BackwardPropagationiiPdS_S_S_S_d_param_3,
	.param .u64 .ptr .align 1 _Z19BackwardPropagationiiPdS_S_S_S_d_param_4,
	.param .u64 .ptr .align 1 _Z19BackwardPropagationiiPdS_S_S_S_d_param_5,
	.param .u64 .ptr .align 1 _Z19BackwardPropagationiiPdS_S_S_S_d_param_6,
	.param .f64 _Z19BackwardPropagationiiPdS_S_S_S_d_param_7
)
{
	.reg .pred 	%p<13>;
	.reg .b32 	%r<35>;
	.reg .b64 	%rd<40>;
	.reg .b64 	%fd<107>;

	ld.param.u32 	%r18, [_Z19BackwardPropagationiiPdS_S_S_S_d_param_0];
	ld.param.u32 	%r19, [_Z19BackwardPropagationiiPdS_S_S_S_d_param_1];
	ld.param.u64 	%rd13, [_Z19BackwardPropagationiiPdS_S_S_S_d_param_2];
	ld.param.u64 	%rd14, [_Z19BackwardPropagationiiPdS_S_S_S_d_param_3];
	ld.param.u64 	%rd15, [_Z19BackwardPropagationiiPdS_S_S_S_d_param_6];
	ld.param.f64 	%fd24, [_Z19BackwardPropagationiiPdS_S_S_S_d_param_7];
	cvta.to.global.u64 	%rd1, %rd13;
	cvta.to.global.u64 	%rd2, %rd14;
	cvta.to.global.u64 	%rd3, %rd15;
	mov.u32 	%r20, %ctaid.x;
	mov.u32 	%r21, %ntid.x;
	mov.u32 	%r22, %tid.x;
	mad.lo.s32 	%r1, %r20, %r21, %r22;
	setp.ge.s32 	%p1, %r1, %r19;
	@%p1 bra 	$L__BB2_18;
	mul.wide.s32 	%rd16, %r1, 8;
	add.s64 	%rd4, %rd3, %rd16;
	mov.b64 	%rd17, 0;
	st.global.u64 	[%rd4], %rd17;
	setp.lt.s32 	%p2, %r18, 1;
	mov.f64 	%fd104, 0d0000000000000000;
	@%p2 bra 	$L__BB2_13;
	mul.lo.s32 	%r2, %r1, %r18;
	and.b32  	%r3, %r18, 7;
	setp.lt.u32 	%p3, %r18, 8;
	mov.b32 	%r32, 0;
	mov.f64 	%fd96, 0d0000000000000000;
	mov.f64 	%fd104, %fd96;
	@%p3 bra 	$L__BB2_5;
	and.b32  	%r32, %r18, 2147483640;
	neg.s32 	%r30, %r32;
	add.s64 	%rd38, %rd2, 32;
	mov.f64 	%fd96, 0d0000000000000000;
	mov.u32 	%r29, %r2;
$L__BB2_4:
	.pragma "nounroll";
	mul.wide.s32 	%rd18, %r29, 8;
	add.s64 	%rd19, %rd1, %rd18;
	ld.global.f64 	%fd29, [%rd38+-32];
	ld.global.f64 	%fd30, [%rd19];
	fma.rn.f64 	%fd31, %fd29, %fd30, %fd104;
	add.f64 	%fd32, %fd96, %fd29;
	st.global.f64 	[%rd4], %fd32;
	ld.global.f64 	%fd33, [%rd38+-24];
	ld.global.f64 	%fd34, [%rd19+8];
	fma.rn.f64 	%fd35, %fd33, %fd34, %fd31;
	add.f64 	%fd36, %fd32, %fd33;
	st.global.f64 	[%rd4], %fd36;
	ld.global.f64 	%fd37, [%rd38+-16];
	ld.global.f64 	%fd38, [%rd19+16];
	fma.rn.f64 	%fd39, %fd37, %fd38, %fd35;
	add.f64 	%fd40, %fd36, %fd37;
	st.global.f64 	[%rd4], %fd40;
	ld.global.f64 	%fd41, [%rd38+-8];
	ld.global.f64 	%fd42, [%rd19+24];
	fma.rn.f64 	%fd43, %fd41, %fd42, %fd39;
	add.f64 	%fd44, %fd40, %fd41;
	st.global.f64 	[%rd4], %fd44;
	ld.global.f64 	%fd45, [%rd38];
	ld.global.f64 	%fd46, [%rd19+32];
	fma.rn.f64 	%fd47, %fd45, %fd46, %fd43;
	add.f64 	%fd48, %fd44, %fd45;
	st.global.f64 	[%rd4], %fd48;
	ld.global.f64 	%fd49, [%rd38+8];
	ld.global.f64 	%fd50, [%rd19+40];
	fma.rn.f64 	%fd51, %fd49, %fd50, %fd47;
	add.f64 	%fd52, %fd48, %fd49;
	st.global.f64 	[%rd4], %fd52;
	ld.global.f64 	%fd53, [%rd38+16];
	ld.global.f64 	%fd54, [%rd19+48];
	fma.rn.f64 	%fd55, %fd53, %fd54, %fd51;
	add.f64 	%fd56, %fd52, %fd53;
	st.global.f64 	[%rd4], %fd56;
	ld.global.f64 	%fd57, [%rd38+24];
	ld.global.f64 	%fd58, [%rd19+56];
	fma.rn.f64 	%fd104, %fd57, %fd58, %fd55;
	add.f64 	%fd96, %fd56, %fd57;
	st.global.f64 	[%rd4], %fd96;
	add.s32 	%r30, %r30, 8;
	add.s64 	%rd38, %rd38, 64;
	add.s32 	%r29, %r29, 8;
	setp.ne.s32 	%p4, %r30, 0;
	@%p4 bra 	$L__BB2_4;
$L__BB2_5:
	setp.eq.s32 	%p5, %r3, 0;
	@%p5 bra 	$L__BB2_13;
	and.b32  	%r11, %r18, 3;
	setp.lt.u32 	%p6, %r3, 4;
	@%p6 bra 	$L__BB2_8;
	mul.wide.u32 	%rd20, %r32, 8;
	add.s64 	%rd21, %rd2, %rd20;
	ld.global.f64 	%fd60, [%rd21];
	add.s32 	%r24, %r32, %r2;
	mul.wide.s32 	%rd22, %r24, 8;
	add.s64 	%rd23, %rd1, %rd22;
	ld.global.f64 	%fd61, [%rd23];
	fma.rn.f64 	%fd62, %fd60, %fd61, %fd104;
	add.f64 	%fd63, %fd96, %fd60;
	st.global.f64 	[%rd4], %fd63;
	ld.global.f64 	%fd64, [%rd21+8];
	ld.global.f64 	%fd65, [%rd23+8];
	fma.rn.f64 	%fd66, %fd64, %fd65, %fd62;
	add.f64 	%fd67, %fd63, %fd64;
	st.global.f64 	[%rd4], %fd67;
	ld.global.f64 	%fd68, [%rd21+16];
	ld.global.f64 	%fd69, [%rd23+16];
	fma.rn.f64 	%fd70, %fd68, %fd69, %fd66;
	add.f64 	%fd71, %fd67, %fd68;
	st.global.f64 	[%rd4], %fd71;
	ld.global.f64 	%fd72, [%rd21+24];
	ld.global.f64 	%fd73, [%rd23+24];
	fma.rn.f64 	%fd104, %fd72, %fd73, %fd70;
	add.f64 	%fd96, %fd71, %fd72;
	st.global.f64 	[%rd4], %fd96;
	add.s32 	%r32, %r32, 4;
$L__BB2_8:
	setp.eq.s32 	%p7, %r11, 0;
	@%p7 bra 	$L__BB2_13;
	setp.eq.s32 	%p8, %r11, 1;
	@%p8 bra 	$L__BB2_11;
	mul.wide.u32 	%rd24, %r32, 8;
	add.s64 	%rd25, %rd2, %rd24;
	ld.global.f64 	%fd75, [%rd25];
	add.s32 	%r25, %r32, %r2;
	mul.wide.s32 	%rd26, %r25, 8;
	add.s64 	%rd27, %rd1, %rd26;
	ld.global.f64 	%fd76, [%rd27];
	fma.rn.f64 	%fd77, %fd75, %fd76, %fd104;
	add.f64 	%fd78, %fd96, %fd75;
	st.global.f64 	[%rd4], %fd78;
	ld.global.f64 	%fd79, [%rd25+8];
	ld.global.f64 	%fd80, [%rd27+8];
	fma.rn.f64 	%fd104, %fd79, %fd80, %fd77;
	add.f64 	%fd96, %fd78, %fd79;
	st.global.f64 	[%rd4], %fd96;
	add.s32 	%r32, %r32, 2;
$L__BB2_11:
	and.b32  	%r26, %r18, 1;
	setp.eq.b32 	%p9, %r26, 1;
	not.pred 	%p10, %p9;
	@%p10 bra 	$L__BB2_13;
	mul.wide.u32 	%rd28, %r32, 8;
	add.s64 	%rd29, %rd2, %rd28;
	ld.global.f64 	%fd81, [%rd29];
	add.s32 	%r27, %r32, %r2;
	mul.wide.s32 	%rd30, %r27, 8;
	add.s64 	%rd31, %rd1, %rd30;
	ld.global.f64 	%fd82, [%rd31];
	fma.rn.f64 	%fd104, %fd81, %fd82, %fd104;
	add.f64 	%fd83, %fd96, %fd81;
	st.global.f64 	[%rd4], %fd83;
$L__BB2_13:
	ld.param.u64 	%rd36, [_Z19BackwardPropagationiiPdS_S_S_S_d_param_4];
	cvta.to.global.u64 	%rd32, %rd36;
	mul.wide.s32 	%rd33, %r1, 8;
	add.s64 	%rd34, %rd32, %rd33;
	ld.global.f64 	%fd84, [%rd34];
	mul.f64 	%fd85, %fd24, %fd104;
	sub.f64 	%fd86, %fd84, %fd85;
	st.global.f64 	[%rd34], %fd86;
	bar.sync 	0;
	setp.ne.s32 	%p11, %r1, 0;
	ld.global.f64 	%fd105, [%rd3];
	@%p11 bra 	$L__BB2_17;
	add.s64 	%rd39, %rd3, 16;
	mov.b32 	%r34, 0;
$L__BB2_15:
	ld.global.f64 	%fd87, [%rd39+-8];
	add.f64 	%fd88, %fd105, %fd87;
	ld.global.f64 	%fd89, [%rd39];
	add.f64 	%fd105, %fd88, %fd89;
	add.s32 	%r34, %r34, 2;
	add.s64 	%rd39, %rd39, 16;
	setp.ne.s32 	%p12, %r34, 454;
	@%p12 bra 	$L__BB2_15;
	st.global.f64 	[%rd3], %fd105;
$L__BB2_17:
	ld.param.u64 	%rd37, [_Z19BackwardPropagationiiPdS_S_S_S_d_param_5];
	cvta.to.global.u64 	%rd35, %rd37;
	ld.global.f64 	%fd90, [%rd35];
	div.rn.f64 	%fd91, %fd105, 0dC07C700000000000;
	fma.rn.f64 	%fd92, %fd24, %fd91, %fd90;
	st.global.f64 	[%rd35], %fd92;
$L__BB2_18:
	ret;

}
	// .globl	_Z4TestiiPdS_S_S_
.visible .entry _Z4TestiiPdS_S_S_(
	.param .u32 _Z4TestiiPdS_S_S__param_0,
	.param .u32 _Z4TestiiPdS_S_S__param_1,
	.param .u64 .ptr .align 1 _Z4TestiiPdS_S_S__param_2,
	.param .u64 .ptr .align 1 _Z4TestiiPdS_S_S__param_3,
	.param .u64 .ptr .align 1 _Z4TestiiPdS_S_S__param_4,
	.param .u64 .ptr .align 1 _Z4TestiiPdS_S_S__param_5
)
{
	.local .align 8 .b8 	__local_depot3[8];
	.reg .b64 	%SP;
	.reg .b64 	%SPL;
	.reg .pred 	%p<25>;
	.reg .b32 	%r<105>;
	.reg .b32 	%f<3>;
	.reg .b64 	%rd<37>;
	.reg .b64 	%fd<261>;
	// demoted variable
	.shared .align 8 .b8 _ZZ4TestiiPdS_S_S_E3o_y[912];
	// demoted variable
	.shared .align 8 .b8 _ZZ4TestiiPdS_S_S_E8accuracy[912];
	mov.u64 	%SPL, __local_depot3;
	cvta.local.u64 	%SP, %SPL;
	ld.param.u32 	%r49, [_Z4TestiiPdS_S_S__param_0];
	ld.param.u32 	%r50, [_Z4TestiiPdS_S_S__param_1];
	ld.param.u64 	%rd12, [_Z4TestiiPdS_S_S__param_2];
	ld.param.u64 	%rd10, [_Z4TestiiPdS_S_S__param_3];
	ld.param.u64 	%rd13, [_Z4TestiiPdS_S_S__param_4];
	ld.param.u64 	%rd11, [_Z4TestiiPdS_S_S__param_5];
	cvta.to.global.u64 	%rd1, %rd12;
	cvta.to.global.u64 	%rd2, %rd13;
	mov.u32 	%r51, %ctaid.x;
	mov.u32 	%r52, %ntid.x;
	mov.u32 	%r53, %tid.x;
	mad.lo.s32 	%r1, %r51, %r52, %r53;
	setp.ge.s32 	%p1, %r1, %r50;
	@%p1 bra 	$L__BB3_33;
	setp.lt.s32 	%p2, %r49, 1;
	mov.f64 	%fd250, 0d0000000000000000;
	@%p2 bra 	$L__BB3_14;
	mul.lo.s32 	%r2, %r1, %r49;
	cvta.to.global.u64 	%rd14, %rd11;
	ld.global.f64 	%fd1, [%rd14];
	and.b32  	%r3, %r49, 15;
	setp.lt.u32 	%p3, %r49, 16;
	mov.b32 	%r93, 0;
	mov.f64 	%fd250, 0d0000000000000000;
	@%p3 bra 	$L__BB3_5;
	and.b32  	%r93, %r49, 2147483632;
	neg.s32 	%r91, %r93;
	add.s64 	%rd35, %rd2, 64;
	add.s64 	%rd4, %rd1, 64;
	mov.f64 	%fd250, 0d0000000000000000;
	mov.u32 	%r90, %r2;
$L__BB3_4:
	.pragma "nounroll";
	mul.wide.s32 	%rd15, %r90, 8;
	add.s64 	%rd16, %rd4, %rd15;
	ld.global.f64 	%fd37, [%rd35+-64];
	ld.global.f64 	%fd38, [%rd16+-64];
	fma.rn.f64 	%fd39, %fd37, %fd38, %fd1;
	add.f64 	%fd40, %fd250, %fd39;
	ld.global.f64 	%fd41, [%rd35+-56];
	ld.global.f64 	%fd42, [%rd16+-56];
	fma.rn.f64 	%fd43, %fd41, %fd42, %fd1;
	add.f64 	%fd44, %fd40, %fd43;
	ld.global.f64 	%fd45, [%rd35+-48];
	ld.global.f64 	%fd46, [%rd16+-48];
	fma.rn.f64 	%fd47, %fd45, %fd46, %fd1;
	add.f64 	%fd48, %fd44, %fd47;
	ld.global.f64 	%fd49, [%rd35+-40];
	ld.global.f64 	%fd50, [%rd16+-40];
	fma.rn.f64 	%fd51, %fd49, %fd50, %fd1;
	add.f64 	%fd52, %fd48, %fd51;
	ld.global.f64 	%fd53, [%rd35+-32];
	ld.global.f64 	%fd54, [%rd16+-32];
	fma.rn.f64 	%fd55, %fd53, %fd54, %fd1;
	add.f64 	%fd56, %fd52, %fd55;
	ld.global.f64 	%fd57, [%rd35+-24];
	ld.global.f64 	%fd58, [%rd16+-24];
	fma.rn.f64 	%fd59, %fd57, %fd58, %fd1;
	add.f64 	%fd60, %fd56, %fd59;
	ld.global.f64 	%fd61, [%rd35+-16];
	ld.global.f64 	%fd62, [%rd16+-16];
	fma.rn.f64 	%fd63, %fd61, %fd62, %fd1;
	add.f64 	%fd64, %fd60, %fd63;
	ld.global.f64 	%fd65, [%rd35+-8];
	ld.global.f64 	%fd66, [%rd16+-8];
	fma.rn.f64 	%fd67, %fd65, %fd66, %fd1;
	add.f64 	%fd68, %fd64, %fd67;
	ld.global.f64 	%fd69, [%rd35];
	ld.global.f64 	%fd70, [%rd16];
	fma.rn.f64 	%fd71, %fd69, %fd70, %fd1;
	add.f64 	%fd72, %fd68, %fd71;
	ld.global.f64 	%fd73, [%rd35+8];
	ld.global.f64 	%fd74, [%rd16+8];
	fma.rn.f64 	%fd75, %fd73, %fd74, %fd1;
	add.f64 	%fd76, %fd72, %fd75;
	ld.global.f64 	%fd77, [%rd35+16];
	ld.global.f64 	%fd78, [%rd16+16];
	fma.rn.f64 	%fd79, %fd77, %fd78, %fd1;
	add.f64 	%fd80, %fd76, %fd79;
	ld.global.f64 	%fd81, [%rd35+24];
	ld.global.f64 	%fd82, [%rd16+24];
	fma.rn.f64 	%fd83, %fd81, %fd82, %fd1;
	add.f64 	%fd84, %fd80, %fd83;
	ld.global.f64 	%fd85, [%rd35+32];
	ld.global.f64 	%fd86, [%rd16+32];
	fma.rn.f64 	%fd87, %fd85, %fd86, %fd1;
	add.f64 	%fd88, %fd84, %fd87;
	ld.global.f64 	%fd89, [%rd35+40];
	ld.global.f64 	%fd90, [%rd16+40];
	fma.rn.f64 	%fd91, %fd89, %fd90, %fd1;
	add.f64 	%fd92, %fd88, %fd91;
	ld.global.f64 	%fd93, [%rd35+48];
	ld.global.f64 	%fd94, [%rd16+48];
	fma.rn.f64 	%fd95, %fd93, %fd94, %fd1;
	add.f64 	%fd96, %fd92, %fd95;
	ld.global.f64 	%fd97, [%rd35+56];
	ld.global.f64 	%fd98, [%rd16+56];
	fma.rn.f64 	%fd99, %fd97, %fd98, %fd1;
	add.f64 	%fd250, %fd96, %fd99;
	add.s32 	%r91, %r91, 16;
	add.s64 	%rd35, %rd35, 128;
	add.s32 	%r90, %r90, 16;
	setp.ne.s32 	%p4, %r91, 0;
	@%p4 bra 	$L__BB3_4;
$L__BB3_5:
	setp.eq.s32 	%p5, %r3, 0;
	@%p5 bra 	$L__BB3_14;
	and.b32  	%r11, %r49, 7;
	setp.lt.u32 	%p6, %r3, 8;
	@%p6 bra 	$L__BB3_8;
	mul.wide.u32 	%rd17, %r93, 8;
	add.s64 	%rd18, %rd2, %rd17;
	ld.global.f64 	%fd101, [%rd18];
	add.s32 	%r55, %r93, %r2;
	mul.wide.s32 	%rd19, %r55, 8;
	add.s64 	%rd20, %rd1, %rd19;
	ld.global.f64 	%fd102, [%rd20];
	fma.rn.f64 	%fd103, %fd101, %fd102, %fd1;
	add.f64 	%fd104, %fd250, %fd103;
	ld.global.f64 	%fd105, [%rd18+8];
	ld.global.f64 	%fd106, [%rd20+8];
	fma.rn.f64 	%fd107, %fd105, %fd106, %fd1;
	add.f64 	%fd108, %fd104, %fd107;
	ld.global.f64 	%fd109, [%rd18+16];
	ld.global.f64 	%fd110, [%rd20+16];
	fma.rn.f64 	%fd111, %fd109, %fd110, %fd1;
	add.f64 	%fd112, %fd108, %fd111;
	ld.global.f64 	%fd113, [%rd18+24];
	ld.global.f64 	%fd114, [%rd20+24];
	fma.rn.f64 	%fd115, %fd113, %fd114, %fd1;
	add.f64 	%fd116, %fd112, %fd115;
	ld.global.f64 	%fd117, [%rd18+32];
	ld.global.f64 	%fd118, [%rd20+32];
	fma.rn.f64 	%fd119, %fd117, %fd118, %fd1;
	add.f64 	%fd120, %fd116, %fd119;
	ld.global.f64 	%fd121, [%rd18+40];
	ld.global.f64 	%fd122, [%rd20+40];
	fma.rn.f64 	%fd123, %fd121, %fd122, %fd1;
	add.f64 	%fd124, %fd120, %fd123;
	ld.global.f64 	%fd125, [%rd18+48];
	ld.global.f64 	%fd126, [%rd20+48];
	fma.rn.f64 	%fd127, %fd125, %fd126, %fd1;
	add.f64 	%fd128, %fd124, %fd127;
	ld.global.f64 	%fd129, [%rd18+56];
	ld.global.f64 	%fd130, [%rd20+56];
	fma.rn.f64 	%fd131, %fd129, %fd130, %fd1;
	add.f64 	%fd250, %fd128, %fd131;
	add.s32 	%r93, %r93, 8;
$L__BB3_8:
	setp.eq.s32 	%p7, %r11, 0;
	@%p7 bra 	$L__BB3_14;
	and.b32  	%r14, %r49, 3;
	setp.lt.u32 	%p8, %r11, 4;
	@%p8 bra 	$L__BB3_11;
	mul.wide.u32 	%rd21, %r93, 8;
	add.s64 	%rd22, %rd2, %rd21;
	ld.global.f64 	%fd133, [%rd22];
	add.s32 	%r56, %r93, %r2;
	mul.wide.s32 	%rd23, %r56, 8;
	add.s64 	%rd24, %rd1, %rd23;
	ld.global.f64 	%fd134, [%rd24];
	fma.rn.f64 	%fd135, %fd133, %fd134, %fd1;
	add.f64 	%fd136, %fd250, %fd135;
	ld.global.f64 	%fd137, [%rd22+8];
	ld.global.f64 	%fd138, [%rd24+8];
	fma.rn.f64 	%fd139, %fd137, %fd138, %fd1;
	add.f64 	%fd140, %fd136, %fd139;
	ld.global.f64 	%fd141, [%rd22+16];
	ld.global.f64 	%fd142, [%rd24+16];
	fma.rn.f64 	%fd143, %fd141, %fd142, %fd1;
	add.f64 	%fd144, %fd140, %fd143;
	ld.global.f64 	%fd145, [%rd22+24];
	ld.global.f64 	%fd146, [%rd24+24];
	fma.rn.f64 	%fd147, %fd145, %fd146, %fd1;
	add.f64 	%fd250, %fd144, %fd147;
	add.s32 	%r93, %r93, 4;
$L__BB3_11:
	setp.eq.s32 	%p9, %r14, 0;
	@%p9 bra 	$L__BB3_14;
	add.s32 	%r96, %r93, %r2;
	mul.wide.u32 	%rd25, %r93, 8;
	add.s64 	%rd36, %rd2, %rd25;
	neg.s32 	%r95, %r14;
$L__BB3_13:
	.pragma "nounroll";
	mul.wide.s32 	%rd26, %r96, 8;
	add.s64 	%rd27, %rd1, %rd26;
	ld.global.f64 	%fd148, [%rd36];
	ld.global.f64 	%fd149, [%rd27];
	fma.rn.f64 	%fd150, %fd148, %fd149, %fd1;
	add.f64 	%fd250, %fd250, %fd150;
	add.s32 	%r96, %r96, 1;
	add.s64 	%rd36, %rd36, 8;
	add.s32 	%r95, %r95, 1;
	setp.ne.s32 	%p10, %r95, 0;
	@%p10 bra 	$L__BB3_13;
$L__BB3_14:
	neg.f64 	%fd151, %fd250;
	fma.rn.f64 	%fd152, %fd250, 0dBFF71547652B82FE, 0d4338000000000000;
	{
	.reg .b32 %temp; 
	mov.b64 	{%r23, %temp}, %fd152;
	}
	mov.f64 	%fd153, 0dC338000000000000;
	add.rn.f64 	%fd154, %fd152, %fd153;
	fma.rn.f64 	%fd155, %fd154, 0dBFE62E42FEFA39EF, %fd151;
	fma.rn.f64 	%fd156, %fd154, 0dBC7ABC9E3B39803F, %fd155;
	fma.rn.f64 	%fd157, %fd156, 0d3E5ADE1569CE2BDF, 0d3E928AF3FCA213EA;
	fma.rn.f64 	%fd158, %fd157, %fd156, 0d3EC71DEE62401315;
	fma.rn.f64 	%fd159, %fd158, %fd156, 0d3EFA01997C89EB71;
	fma.rn.f64 	%fd160, %fd159, %fd156, 0d3F2A01A014761F65;
	fma.rn.f64 	%fd161, %fd160, %fd156, 0d3F56C16C1852B7AF;
	fma.rn.f64 	%fd162, %fd161, %fd156, 0d3F81111111122322;
	fma.rn.f64 	%fd163, %fd162, %fd156, 0d3FA55555555502A1;
	fma.rn.f64 	%fd164, %fd163, %fd156, 0d3FC5555555555511;
	fma.rn.f64 	%fd165, %fd164, %fd156, 0d3FE000000000000B;
	fma.rn.f64 	%fd166, %fd165, %fd156, 0d3FF0000000000000;
	fma.rn.f64 	%fd167, %fd166, %fd156, 0d3FF0000000000000;
	{
	.reg .b32 %temp; 
	mov.b64 	{%r24, %temp}, %fd167;
	}
	{
	.reg .b32 %temp; 
	mov.b64 	{%temp, %r25}, %fd167;
	}
	shl.b32 	%r57, %r23, 20;
	add.s32 	%r58, %r57, %r25;
	mov.b64 	%fd251, {%r24, %r58};
	{
	.reg .b32 %temp; 
	mov.b64 	{%temp, %r59}, %fd151;
	}
	mov.b32 	%f2, %r59;
	abs.f32 	%f1, %f2;
	setp.lt.f32 	%p11, %f1, 0f4086232B;
	@%p11 bra 	$L__BB3_17;
	setp.gt.f64 	%p12, %fd250, 0d0000000000000000;
	mov.f64 	%fd168, 0d7FF0000000000000;
	sub.f64 	%fd169, %fd168, %fd250;
	selp.f64 	%fd251, 0d0000000000000000, %fd169, %p12;
	setp.geu.f32 	%p13, %f1, 0f40874800;
	@%p13 bra 	$L__BB3_17;
	shr.u32 	%r60, %r23, 31;
	add.s32 	%r61, %r23, %r60;
	shr.s32 	%r62, %r61, 1;
	shl.b32 	%r63, %r62, 20;
	add.s32 	%r64, %r25, %r63;
	mov.b64 	%fd170, {%r24, %r64};
	sub.s32 	%r65, %r23, %r62;
	shl.b32 	%r66, %r65, 20;
	add.s32 	%r67, %r66, 1072693248;
	mov.b32 	%r68, 0;
	mov.b64 	%fd171, {%r68, %r67};
	mul.f64 	%fd251, %fd171, %fd170;
$L__BB3_17:
	add.f64 	%fd172, %fd251, 0d3FF0000000000000;
	rcp.rn.f64 	%fd173, %fd172;
	setp.lt.f64 	%p14, %fd173, 0d3FE0000000000000;
	selp.f64 	%fd174, 0d0000000000000000, 0d3FF0000000000000, %p14;
	shl.b32 	%r69, %r1, 3;
	mov.u32 	%r70, _ZZ4TestiiPdS_S_S_E3o_y;
	add.s32 	%r71, %r70, %r69;
	st.shared.f64 	[%r71], %fd174;
	mov.u32 	%r72, _ZZ4TestiiPdS_S_S_E8accuracy;
	add.s32 	%r73, %r72, %r69;
	ld.shared.f64 	%fd175, [%r73];
	cvta.to.global.u64 	%rd28, %rd10;
	mul.wide.s32 	%rd29, %r1, 8;
	add.s64 	%rd30, %rd28, %rd29;
	ld.global.f64 	%fd176, [%rd30];
	sub.f64 	%fd177, %fd176, %fd174;
	abs.f64 	%fd178, %fd177;
	add.f64 	%fd179, %fd175, %fd178;
	st.shared.f64 	[%r73], %fd179;
	bar.sync 	0;
	setp.ne.s32 	%p15, %r1, 0;
	@%p15 bra 	$L__BB3_33;
	setp.lt.s32 	%p16, %r50, 2;
	ld.shared.f64 	%fd260, [_ZZ4TestiiPdS_S_S_E8accuracy];
	@%p16 bra 	$L__BB3_32;
	add.s32 	%r26, %r50, -1;
	add.s32 	%r75, %r50, -2;
	and.b32  	%r27, %r26, 15;
	setp.lt.u32 	%p17, %r75, 15;
	mov.b32 	%r101, 1;
	@%p17 bra 	$L__BB3_23;
	add.s32 	%r97, %r72, 64;
	and.b32  	%r79, %r26, -16;
	neg.s32 	%r99, %r79;
	mov.b32 	%r98, 0;
$L__BB3_21:
	.pragma "nounroll";
	ld.shared.f64 	%fd181, [%r97+-56];
	add.f64 	%fd182, %fd260, %fd181;
	ld.shared.f64 	%fd183, [%r97+-48];
	add.f64 	%fd184, %fd182, %fd183;
	ld.shared.f64 	%fd185, [%r97+-40];
	add.f64 	%fd186, %fd184, %fd185;
	ld.shared.f64 	%fd187, [%r97+-32];
	add.f64 	%fd188, %fd186, %fd187;
	ld.shared.f64 	%fd189, [%r97+-24];
	add.f64 	%fd190, %fd188, %fd189;
	ld.shared.f64 	%fd191, [%r97+-16];
	add.f64 	%fd192, %fd190, %fd191;
	ld.shared.f64 	%fd193, [%r97+-8];
	add.f64 	%fd194, %fd192, %fd193;
	ld.shared.f64 	%fd195, [%r97];
	add.f64 	%fd196, %fd194, %fd195;
	ld.shared.f64 	%fd197, [%r97+8];
	add.f64 	%fd198, %fd196, %fd197;
	ld.shared.f64 	%fd199, [%r97+16];
	add.f64 	%fd200, %fd198, %fd199;
	ld.shared.f64 	%fd201, [%r97+24];
	add.f64 	%fd202, %fd200, %fd201;
	ld.shared.f64 	%fd203, [%r97+32];
	add.f64 	%fd204, %fd202, %fd203;
	ld.shared.f64 	%fd205, [%r97+40];
	add.f64 	%fd206, %fd204, %fd205;
	ld.shared.f64 	%fd207, [%r97+48];
	add.f64 	%fd208, %fd206, %fd207;
	ld.shared.f64 	%fd209, [%r97+56];
	add.f64 	%fd210, %fd208, %fd209;
	ld.shared.f64 	%fd211, [%r97+64];
	add.f64 	%fd260, %fd210, %fd211;
	add.s32 	%r99, %r99, 16;
	add.s32 	%r98, %r98, 16;
	add.s32 	%r97, %r97, 128;
	setp.ne.s32 	%p18, %r99, 0;
	@%p18 bra 	$L__BB3_21;
	add.s32 	%r101, %r98, 1;
$L__BB3_23:
	setp.eq.s32 	%p19, %r27, 0;
	@%p19 bra 	$L__BB3_32;
	and.b32  	%r37, %r26, 7;
	setp.lt.u32 	%p20, %r27, 8;
	@%p20 bra 	$L__BB3_26;
	shl.b32 	%r80, %r101, 3;
	add.s32 	%r82, %r72, %r80;
	ld.shared.f64 	%fd213, [%r82];
	add.f64 	%fd214, %fd260, %fd213;
	ld.shared.f64 	%fd215, [%r82+8];
	add.f64 	%fd216, %fd214, %fd215;
	ld.shared.f64 	%fd217, [%r82+16];
	add.f64 	%fd218, %fd216, %fd217;
	ld.shared.f64 	%fd219, [%r82+24];
	add.f64 	%fd220, %fd218, %fd219;
	ld.shared.f64 	%fd221, [%r82+32];
	add.f64 	%fd222, %fd220, %fd221;
	ld.shared.f64 	%fd223, [%r82+40];
	add.f64 	%fd224, %fd222, %fd223;
	ld.shared.f64 	%fd225, [%r82+48];
	add.f64 	%fd226, %fd224, %fd225;
	ld.shared.f64 	%fd227, [%r82+56];
	add.f64 	%fd260, %fd226, %fd227;
	add.s32 	%r101, %r101, 8;
$L__BB3_26:
	setp.eq.s32 	%p21, %r37, 0;
	@%p21 bra 	$L__BB3_32;
	and.b32  	%r40, %r26, 3;
	setp.lt.u32 	%p22, %r37, 4;
	@%p22 bra 	$L__BB3_29;
	shl.b32 	%r83, %r101, 3;
	add.s32 	%r85, %r72, %r83;
	ld.shared.f64 	%fd229, [%r85];
	add.f64 	%fd230, %fd260, %fd229;
	ld.shared.f64 	%fd231, [%r85+8];
	add.f64 	%fd232, %fd230, %fd231;
	ld.shared.f64 	%fd233, [%r85+16];
	add.f64 	%fd234, %fd232, %fd233;
	ld.shared.f64 	%fd235, [%r85+24];
	add.f64 	%fd260, %fd234, %fd235;
	add.s32 	%r101, %r101, 4;
$L__BB3_29:
	setp.eq.s32 	%p23, %r40, 0;
	@%p23 bra 	$L__BB3_32;
	shl.b32 	%r86, %r101, 3;
	add.s32 	%r104, %r72, %r86;
	neg.s32 	%r103, %r40;
$L__BB3_31:
	.pragma "nounroll";
	ld.shared.f64 	%fd236, [%r104];
	add.f64 	%fd260, %fd260, %fd236;
	add.s32 	%r104, %r104, 8;
	add.s32 	%r103, %r103, 1;
	setp.ne.s32 	%p24, %r103, 0;
	@%p24 bra 	$L__BB3_31;
$L__BB3_32:
	cvt.rn.f64.s32 	%fd237, %r50;
	div.rn.f64 	%fd238, %fd260, %fd237;
	mul.f64 	%fd239, %fd238, 0d4059000000000000;
	mov.f64 	%fd240, 0d4059000000000000;
	sub.f64 	%fd241, %fd240, %fd239;
	st.shared.f64 	[_ZZ4TestiiPdS_S_S_E8accuracy], %fd241;
	add.u64 	%rd31, %SP, 0;
	add.u64 	%rd32, %SPL, 0;
	st.local.f64 	[%rd32], %fd241;
	mov.u64 	%rd33, $str;
	cvta.global.u64 	%rd34, %rd33;
	{ // callseq 0, 0
	.param .b64 param0;
	st.param.b64 	[param0], %rd34;
	.param .b64 param1;
	st.param.b64 	[param1], %rd31;
	.param .b32 retval0;
	call.uni (retval0), 
	vprintf, 
	(
	param0, 
	param1
	);
	ld.param.b32 	%r88, [retval0];
	} // callseq 0
$L__BB3_33:
	ret;

}


// ===== COMPILED SASS (sm_100) =====

	.target	sm_100

	.elftype	@"ET_EXEC"


//--------------------- .note.nv.tkinfo           --------------------------
	.section	.note.nv.tkinfo,"",@"SHT_NOTE"
	.sectionflags	@"SHF_NOTE_NV_TKINFO"
	.tkinfo
        /*0018*/ 	.word	0x00000002
        /*0030*/ 	.string	""
        /*0030*/ 	.string	"ptxas"
        /*0030*/ 	.string	"Cuda compilation tools, release 13.0, V13.0.88"
        /*0030*/ 	.string	"Build cuda_13.0.r13.0/compiler.36424714_0"
        /*0030*/ 	.string	"-arch sm_100 -m 64 "



//--------------------- .note.nv.cuinfo           --------------------------
	.section	.note.nv.cuinfo,"",@"SHT_NOTE"
	.sectionflags	@"SHF_NOTE_NV_CUINFO"
        /*0018*/ 	.short	0x0002
        /*001a*/ 	.short	0x0064
        /*001c*/ 	.short	0x0082
	.zero		2


//--------------------- .nv.info                  --------------------------
	.section	.nv.info,"",@"SHT_CUDA_INFO"
	.align	4


	//----- nvinfo : EIATTR_REGCOUNT
	.align		4
        /*0000*/ 	.byte	0x04, 0x2f
        /*0002*/ 	.short	(.L_2 - .L_1)
	.align		4
.L_1:
        /*0004*/ 	.word	index@(_Z15MatrixTransposePdS_ii)
        /*0008*/ 	.word	0x0000000c


	//----- nvinfo : EIATTR_FRAME_SIZE
	.align		4
.L_2:
        /*000c*/ 	.byte	0x04, 0x11
        /*000e*/ 	.short	(.L_4 - .L_3)
	.align		4
.L_3:
        /*0010*/ 	.word	index@(_Z15MatrixTransposePdS_ii)
        /*0014*/ 	.word	0x00000000


	//----- nvinfo : EIATTR_REGCOUNT
	.align		4
.L_4:
        /*0018*/ 	.byte	0x04, 0x2f
        /*001a*/ 	.short	(.L_6 - .L_5)
	.align		4
.L_5:
        /*001c*/ 	.word	index@(_Z18ForwardPropagationiiPdS_S_S_S_S_S_)
        /*0020*/ 	.word	0x00000020


	//----- nvinfo : EIATTR_FRAME_SIZE
	.align		4
.L_6:
        /*0024*/ 	.byte	0x04, 0x11
        /*0026*/ 	.short	(.L_8 - .L_7)
	.align		4
.L_7:
        /*0028*/ 	.word	index@($__internal_3_$__cuda_sm20_dblrcp_rn_slowpath_v3)
        /*002c*/ 	.word	0x00000000


	//----- nvinfo : EIATTR_FRAME_SIZE
	.align		4
.L_8:
        /*0030*/ 	.byte	0x04, 0x11
        /*0032*/ 	.short	(.L_10 - .L_9)
	.align		4
.L_9:
        /*0034*/ 	.word	index@(_Z18ForwardPropagationiiPdS_S_S_S_S_S_)
        /*0038*/ 	.word	0x00000000


	//----- nvinfo : EIATTR_REGCOUNT
	.align		4
.L_10:
        /*003c*/ 	.byte	0x04, 0x2f
        /*003e*/ 	.short	(.L_12 - .L_11)
	.align		4
.L_11:
        /*0040*/ 	.word	index@(_Z19BackwardPropagationiiPdS_S_S_S_d)
        /*0044*/ 	.word	0x00000020


	//----- nvinfo : EIATTR_FRAME_SIZE
	.align		4
.L_12:
        /*0048*/ 	.byte	0x04, 0x11
        /*004a*/ 	.short	(.L_14 - .L_13)
	.align		4
.L_13:
        /*004c*/ 	.word	index@($__internal_2_$__cuda_sm20_div_rn_f64_full)
        /*0050*/ 	.word	0x00000000


	//----- nvinfo : EIATTR_FRAME_SIZE
	.align		4
.L_14:
        /*0054*/ 	.byte	0x04, 0x11
        /*0056*/ 	.short	(.L_16 - .L_15)
	.align		4
.L_15:
        /*0058*/ 	.word	index@(_Z19BackwardPropagationiiPdS_S_S_S_d)
        /*005c*/ 	.word	0x00000000


	//----- nvinfo : EIATTR_REGCOUNT
	.align		4
.L_16:
        /*0060*/ 	.byte	0x04, 0x2f
        /*0062*/ 	.short	(.L_18 - .L_17)
	.align		4
.L_17:
        /*0064*/ 	.word	index@(_Z4TestiiPdS_S_S_)
        /*0068*/ 	.word	0x00000020


	//----- nvinfo : EIATTR_FRAME_SIZE
	.align		4
.L_18:
        /*006c*/ 	.byte	0x04, 0x11
        /*006e*/ 	.short	(.L_20 - .L_19)
	.align		4
.L_19:
        /*0070*/ 	.word	index@($__internal_1_$__cuda_sm20_div_rn_f64_full)
        /*0074*/ 	.word	0x00000008


	//----- nvinfo : EIATTR_FRAME_SIZE
	.align		4
.L_20:
        /*0078*/ 	.byte	0x04, 0x11
        /*007a*/ 	.short	(.L_22 - .L_21)
	.align		4
.L_21:
        /*007c*/ 	.word	index@($__internal_0_$__cuda_sm20_dblrcp_rn_slowpath_v3)
        /*0080*/ 	.word	0x00000008


	//----- nvinfo : EIATTR_FRAME_SIZE
	.align		4
.L_22:
        /*0084*/ 	.byte	0x04, 0x11
        /*0086*/ 	.short	(.L_24 - .L_23)
	.align		4
.L_23:
        /*0088*/ 	.word	index@(_Z4TestiiPdS_S_S_)
        /*008c*/ 	.word	0x00000008


	//----- nvinfo : EIATTR_MIN_STACK_SIZE
	.align		4
.L_24:
        /*0090*/ 	.byte	0x04, 0x12
        /*0092*/ 	.short	(.L_26 - .L_25)
	.align		4
.L_25:
        /*0094*/ 	.word	index@(_Z4TestiiPdS_S_S_)
        /*0098*/ 	.word	0x00000008


	//----- nvinfo : EIATTR_MIN_STACK_SIZE
	.align		4
.L_26:
        /*009c*/ 	.byte	0x04, 0x12
        /*009e*/ 	.short	(.L_28 - .L_27)
	.align		4
.L_27:
        /*00a0*/ 	.word	index@(_Z19BackwardPropagationiiPdS_S_S_S_d)
        /*00a4*/ 	.word	0x00000000


	//----- nvinfo : EIATTR_MIN_STACK_SIZE
	.align		4
.L_28:
        /*00a8*/ 	.byte	0x04, 0x12
        /*00aa*/ 	.short	(.L_30 - .L_29)
	.align		4
.L_29:
        /*00ac*/ 	.word	index@(_Z18ForwardPropagationiiPdS_S_S_S_S_S_)
        /*00b0*/ 	.word	0x00000000


	//----- nvinfo : EIATTR_MIN_STACK_SIZE
	.align		4
.L_30:
        /*00b4*/ 	.byte	0x04, 0x12
        /*00b6*/ 	.short	(.L_32 - .L_31)
	.align		4
.L_31:
        /*00b8*/ 	.word	index@(_Z15MatrixTransposePdS_ii)
        /*00bc*/ 	.word	0x00000000
.L_32:


//--------------------- .nv.compat                --------------------------
	.section	.nv.compat,"",@"SHT_CUDA_COMPAT_INFO"
	.align	4
        /*0000*/ 	.byte	0x02, 0x09, 0x00, 0x00, 0x02, 0x02, 0x01, 0x00, 0x02, 0x05, 0x05, 0x00, 0x03, 0x07, 0x01, 0x01
        /*0010*/ 	.byte	0x02, 0x03, 0x00, 0x00, 0x02, 0x06, 0x01, 0x00, 0x04, 0x0b, 0x08, 0x00, 0x01, 0x00, 0x00, 0x00
        /*0020*/ 	.byte	0x00, 0x00, 0x00, 0x00


//--------------------- .nv.info._Z4TestiiPdS_S_S_ --------------------------
	.section	.nv.info._Z4TestiiPdS_S_S_,"",@"SHT_CUDA_INFO"
	.sectionflags	@""
	.align	4


	//----- nvinfo : EIATTR_CUDA_API_VERSION
	.align		4
        /*0000*/ 	.byte	0x04, 0x37
        /*0002*/ 	.short	(.L_34 - .L_33)
.L_33:
        /*0004*/ 	.word	0x00000082


	//----- nvinfo : EIATTR_KPARAM_INFO
	.align		4
.L_34:
        /*0008*/ 	.byte	0x04, 0x17
        /*000a*/ 	.short	(.L_36 - .L_35)
.L_35:
        /*000c*/ 	.word	0x00000000
        /*0010*/ 	.short	0x0005
        /*0012*/ 	.short	0x0020
        /*0014*/ 	.byte	0x00, 0xf5, 0x21, 0x00


	//----- nvinfo : EIATTR_KPARAM_INFO
	.align		4
.L_36:
        /*0018*/ 	.byte	0x04, 0x17
        /*001a*/ 	.short	(.L_38 - .L_37)
.L_37:
        /*001c*/ 	.word	0x00000000
        /*0020*/ 	.short	0x0004
        /*0022*/ 	.short	0x0018
        /*0024*/ 	.byte	0x00, 0xf5, 0x21, 0x00


	//----- nvinfo : EIATTR_KPARAM_INFO
	.align		4
.L_38:
        /*0028*/ 	.byte	0x04, 0x17
        /*002a*/ 	.short	(.L_40 - .L_39)
.L_39:
        /*002c*/ 	.word	0x00000000
        /*0030*/ 	.short	0x0003
        /*0032*/ 	.short	0x0010
        /*0034*/ 	.byte	0x00, 0xf5, 0x21, 0x00


	//----- nvinfo : EIATTR_KPARAM_INFO
	.align		4
.L_40:
        /*0038*/ 	.byte	0x04, 0x17
        /*003a*/ 	.short	(.L_42 - .L_41)
.L_41:
        /*003c*/ 	.word	0x00000000
        /*0040*/ 	.short	0x0002
        /*0042*/ 	.short	0x0008
        /*0044*/ 	.byte	0x00, 0xf5, 0x21, 0x00


	//----- nvinfo : EIATTR_KPARAM_INFO
	.align		4
.L_42:
        /*0048*/ 	.byte	0x04, 0x17
        /*004a*/ 	.short	(.L_44 - .L_43)
.L_43:
        /*004c*/ 	.word	0x00000000
        /*0050*/ 	.short	0x0001
        /*0052*/ 	.short	0x0004
        /*0054*/ 	.byte	0x00, 0xf0, 0x11, 0x00


	//----- nvinfo : EIATTR_KPARAM_INFO
	.align		4
.L_44:
        /*0058*/ 	.byte	0x04, 0x17
        /*005a*/ 	.short	(.L_46 - .L_45)
.L_45:
        /*005c*/ 	.word	0x00000000
        /*0060*/ 	.short	0x0000
        /*0062*/ 	.short	0x0000
        /*0064*/ 	.byte	0x00, 0xf0, 0x11, 0x00


	//----- nvinfo : EIATTR_SPARSE_MMA_MASK
	.align		4
.L_46:
        /*0068*/ 	.byte	0x03, 0x50
        /*006a*/ 	.short	0x0000


	//----- nvinfo : EIATTR_MAXREG_COUNT
	.align		4
        /*006c*/ 	.byte	0x03, 0x1b
        /*006e*/ 	.short	0x00ff


	//----- nvinfo : EIATTR_NUM_BARRIERS
	.align		4
        /*0070*/ 	.byte	0x02, 0x4c
        /*0072*/ 	.byte	0x01
	.zero		1


	//----- nvinfo : EIATTR_EXTERNS
	.align		4
        /*0074*/ 	.byte	0x04, 0x0f
        /*0076*/ 	.short	(.L_48 - .L_47)


	//   ....[0]....
	.align		4
.L_47:
        /*0078*/ 	.word	index@(vprintf)


	//----- nvinfo : EIATTR_MERCURY_ISA_VERSION
	.align		4
.L_48:
        /*007c*/ 	.byte	0x03, 0x5f
        /*007e*/ 	.short	0x0101


	//----- nvinfo : EIATTR_VRC_CTA_INIT_COUNT
	.align		4
        /*0080*/ 	.byte	0x02, 0x4a
	.zero		1
	.zero		1


	//----- nvinfo : EIATTR_SYSCALL_OFFSETS
	.align		4
        /*0084*/ 	.byte	0x04, 0x46
        /*0086*/ 	.short	(.L_50 - .L_49)


	//   ....[0]....
.L_49:
        /*0088*/ 	.word	0x00001ac0


	//----- nvinfo : EIATTR_EXIT_INSTR_OFFSETS
	.align		4
.L_50:
        /*008c*/ 	.byte	0x04, 0x1c
        /*008e*/ 	.short	(.L_52 - .L_51)


	//   ....[0]....
.L_51:
        /*0090*/ 	.word	0x000000c0


	//   ....[1]....
        /*0094*/ 	.word	0x000012b0


	//   ....[2]....
        /*0098*/ 	.word	0x00001ad0


	//----- nvinfo : EIATTR_CRS_STACK_SIZE
	.align		4
.L_52:
        /*009c*/ 	.byte	0x04, 0x1e
        /*009e*/ 	.short	(.L_54 - .L_53)
.L_53:
        /*00a0*/ 	.word	0x00000000


	//----- nvinfo : EIATTR_CBANK_PARAM_SIZE
	.align		4
.L_54:
        /*00a4*/ 	.byte	0x03, 0x19
        /*00a6*/ 	.short	0x0028


	//----- nvinfo : EIATTR_PARAM_CBANK
	.align		4
        /*00a8*/ 	.byte	0x04, 0x0a
        /*00aa*/ 	.short	(.L_56 - .L_55)
	.align		4
.L_55:
        /*00ac*/ 	.word	index@(.nv.constant0._Z4TestiiPdS_S_S_)
        /*00b0*/ 	.short	0x0380
        /*00b2*/ 	.short	0x0028


	//----- nvinfo : EIATTR_SW_WAR
	.align		4
.L_56:
        /*00b4*/ 	.byte	0x04, 0x36
        /*00b6*/ 	.short	(.L_58 - .L_57)
.L_57:
        /*00b8*/ 	.word	0x00000008
.L_58:


//--------------------- .nv.info._Z19BackwardPropagationiiPdS_S_S_S_d --------------------------
	.section	.nv.info._Z19BackwardPropagationiiPdS_S_S_S_d,"",@"SHT_CUDA_INFO"
	.sectionflags	@""
	.align	4


	//----- nvinfo : EIATTR_CUDA_API_VERSION
	.align		4
        /*0000*/ 	.byte	0x04, 0x37
        /*0002*/ 	.short	(.L_60 - .L_59)
.L_59:
        /*0004*/ 	.word	0x00000082


	//----- nvinfo : EIATTR_KPARAM_INFO
	.align		4
.L_60:
        /*0008*/ 	.byte	0x04, 0x17
        /*000a*/ 	.short	(.L_62 - .L_61)
.L_61:
        /*000c*/ 	.word	0x00000000
        /*0010*/ 	.short	0x0007
        /*0012*/ 	.short	0x0030
        /*0014*/ 	.byte	0x00, 0xf0, 0x21, 0x00


	//----- nvinfo : EIATTR_KPARAM_INFO
	.align		4
.L_62:
        /*0018*/ 	.byte	0x04, 0x17
        /*001a*/ 	.short	(.L_64 - .L_63)
.L_63:
        /*001c*/ 	.word	0x00000000
        /*0020*/ 	.short	0x0006
        /*0022*/ 	.short	0x0028
        /*0024*/ 	.byte	0x00, 0xf5, 0x21, 0x00


	//----- nvinfo : EIATTR_KPARAM_INFO
	.align		4
.L_64:
        /*0028*/ 	.byte	0x04, 0x17
        /*002a*/ 	.short	(.L_66 - .L_65)
.L_65:
        /*002c*/ 	.word	0x00000000
        /*0030*/ 	.short	0x0005
        /*0032*/ 	.short	0x0020
        /*0034*/ 	.byte	0x00, 0xf5, 0x21, 0x00


	//----- nvinfo : EIATTR_KPARAM_INFO
	.align		4
.L_66:
        /*0038*/ 	.byte	0x04, 0x17
        /*003a*/ 	.short	(.L_68 - .L_67)
.L_67:
        /*003c*/ 	.word	0x00000000
        /*0040*/ 	.short	0x0004
        /*0042*/ 	.short	0x0018
        /*0044*/ 	.byte	0x00, 0xf5, 0x21, 0x00


	//----- nvinfo : EIATTR_KPARAM_INFO
	.align		4
.L_68:
        /*0048*/ 	.byte	0x04, 0x17
        /*004a*/ 	.short	(.L_70 - .L_69)
.L_69:
        /*004c*/ 	.word	0x00000000
        /*0050*/ 	.short	0x0003
        /*0052*/ 	.short	0x0010
        /*0054*/ 	.byte	0x00, 0xf5, 0x21, 0x00


	//----- nvinfo : EIATTR_KPARAM_INFO
	.align		4
.L_70:
        /*0058*/ 	.byte	0x04, 0x17
        /*005a*/ 	.short	(.L_72 - .L_71)
.L_71:
        /*005c*/ 	.word	0x00000000
        /*0060*/ 	.short	0x0002
        /*0062*/ 	.short	0x0008
        /*0064*/ 	.byte	0x00, 0xf5, 0x21, 0x00


	//----- nvinfo : EIATTR_KPARAM_INFO
	.align		4
.L_72:
        /*0068*/ 	.byte	0x04, 0x17
        /*006a*/ 	.short	(.L_74 - .L_73)
.L_73:
        /*006c*/ 	.word	0x00000000
        /*0070*/ 	.short	0x0001
        /*0072*/ 	.short	0x0004
        /*0074*/ 	.byte	0x00, 0xf0, 0x11, 0x00


	//----- nvinfo : EIATTR_KPARAM_INFO
	.align		4
.L_74:
        /*0078*/ 	.byte	0x04, 0x17
        /*007a*/ 	.short	(.L_76 - .L_75)
.L_75:
        /*007c*/ 	.word	0x00000000
        /*0080*/ 	.short	0x0000
        /*0082*/ 	.short	0x0000
        /*0084*/ 	.byte	0x00, 0xf0, 0x11, 0x00


	//----- nvinfo : EIATTR_SPARSE_MMA_MASK
	.align		4
.L_76:
        /*0088*/ 	.byte	0x03, 0x50
        /*008a*/ 	.short	0x0000


	//----- nvinfo : EIATTR_MAXREG_COUNT
	.align		4
        /*008c*/ 	.byte	0x03, 0x1b
        /*008e*/ 	.short	0x00ff


	//----- nvinfo : EIATTR_NUM_BARRIERS
	.align		4
        /*0090*/ 	.byte	0x02, 0x4c
        /*0092*/ 	.byte	0x01
	.zero		1


	//----- nvinfo : EIATTR_MERCURY_ISA_VERSION
	.align		4
        /*0094*/ 	.byte	0x03, 0x5f
        /*0096*/ 	.short	0x0101


	//----- nvinfo : EIATTR_VRC_CTA_INIT_COUNT
	.align		4
        /*0098*/ 	.byte	0x02, 0x4a
	.zero		1
	.zero		1


	//----- nvinfo : EIATTR_EXIT_INSTR_OFFSETS
	.align		4
        /*009c*/ 	.byte	0x04, 0x1c
        /*009e*/ 	.short	(.L_78 - .L_77)


	//   ....[0]....
.L_77:
        /*00a0*/ 	.word	0x00000070


	//   ....[1]....
        /*00a4*/ 	.word	0x00004470


	//----- nvinfo : EIATTR_CRS_STACK_SIZE
	.align		4
.L_78:
        /*00a8*/ 	.byte	0x04, 0x1e
        /*00aa*/ 	.short	(.L_80 - .L_79)
.L_79:
        /*00ac*/ 	.word	0x00000000


	//----- nvinfo : EIATTR_CBANK_PARAM_SIZE
	.align		4
.L_80:
        /*00b0*/ 	.byte	0x03, 0x19
        /*00b2*/ 	.short	0x0038


	//----- nvinfo : EIATTR_PARAM_CBANK
	.align		4
        /*00b4*/ 	.byte	0x04, 0x0a
        /*00b6*/ 	.short	(.L_82 - .L_81)
	.align		4
.L_81:
        /*00b8*/ 	.word	index@(.nv.constant0._Z19BackwardPropagationiiPdS_S_S_S_d)
        /*00bc*/ 	.short	0x0380
        /*00be*/ 	.short	0x0038


	//----- nvinfo : EIATTR_SW_WAR
	.align		4
.L_82:
        /*00c0*/ 	.byte	0x04, 0x36
        /*00c2*/ 	.short	(.L_84 - .L_83)
.L_83:
        /*00c4*/ 	.word	0x00000008
.L_84:


//--------------------- .nv.info._Z18ForwardPropagationiiPdS_S_S_S_S_S_ --------------------------
	.section	.nv.info._Z18ForwardPropagationiiPdS_S_S_S_S_S_,"",@"SHT_CUDA_INFO"
	.sectionflags	@""
	.align	4


	//----- nvinfo : EIATTR_CUDA_API_VERSION
	.align		4
        /*0000*/ 	.byte	0x04, 0x37
        /*0002*/ 	.short	(.L_86 - .L_85)
.L_85:
        /*0004*/ 	.word	0x00000082


	//----- nvinfo : EIATTR_KPARAM_INFO
	.align		4
.L_86:
        /*0008*/ 	.byte	0x04, 0x17
        /*000a*/ 	.short	(.L_88 - .L_87)
.L_87:
        /*000c*/ 	.word	0x00000000
        /*0010*/ 	.short	0x0008
        /*0012*/ 	.short	0x0038
        /*0014*/ 	.byte	0x00, 0xf5, 0x21, 0x00


	//----- nvinfo : EIATTR_KPARAM_INFO
	.align		4
.L_88:
        /*0018*/ 	.byte	0x04, 0x17
        /*001a*/ 	.short	(.L_90 - .L_89)
.L_89:
        /*001c*/ 	.word	0x00000000
        /*0020*/ 	.short	0x0007
        /*0022*/ 	.short	0x0030
        /*0024*/ 	.byte	0x00, 0xf5, 0x21, 0x00


	//----- nvinfo : EIATTR_KPARAM_INFO
	.align		4
.L_90:
        /*0028*/ 	.byte	0x04, 0x17
        /*002a*/ 	.short	(.L_92 - .L_91)
.L_91:
        /*002c*/ 	.word	0x00000000
        /*0030*/ 	.short	0x0006
        /*0032*/ 	.short	0x0028
        /*0034*/ 	.byte	0x00, 0xf5, 0x21, 0x00


	//----- nvinfo : EIATTR_KPARAM_INFO
	.align		4
.L_92:
        /*0038*/ 	.byte	0x04, 0x17
        /*003a*/ 	.short	(.L_94 - .L_93)
.L_93:
        /*003c*/ 	.word	0x00000000
        /*0040*/ 	.short	0x0005
        /*0042*/ 	.short	0x0020
        /*0044*/ 	.byte	0x00, 0xf5, 0x21, 0x00


	//----- nvinfo : EIATTR_KPARAM_INFO
	.align		4
.L_94:
        /*0048*/ 	.byte	0x04, 0x17
        /*004a*/ 	.short	(.L_96 - .L_95)
.L_95:
        /*004c*/ 	.word	0x00000000
        /*0050*/ 	.short	0x0004
        /*0052*/ 	.short	0x0018
        /*0054*/ 	.byte	0x00, 0xf5, 0x21, 0x00


	//----- nvinfo : EIATTR_KPARAM_INFO
	.align		4
.L_96:
        /*0058*/ 	.byte	0x04, 0x17
        /*005a*/ 	.short	(.L_98 - .L_97)
.L_97:
        /*005c*/ 	.word	0x00000000
        /*0060*/ 	.short	0x0003
        /*0062*/ 	.short	0x0010
        /*0064*/ 	.byte	0x00, 0xf5, 0x21, 0x00


	//----- nvinfo : EIATTR_KPARAM_INFO
	.align		4
.L_98:
        /*0068*/ 	.byte	0x04, 0x17
        /*006a*/ 	.short	(.L_100 - .L_99)
.L_99:
        /*006c*/ 	.word	0x00000000
        /*0070*/ 	.short	0x0002
        /*0072*/ 	.short	0x0008
        /*0074*/ 	.byte	0x00, 0xf5, 0x21, 0x00


	//----- nvinfo : EIATTR_KPARAM_INFO
	.align		4
.L_100:
        /*0078*/ 	.byte	0x04, 0x17
        /*007a*/ 	.short	(.L_102 - .L_101)
.L_101:
        /*007c*/ 	.word	0x00000000
        /*0080*/ 	.short	0x0001
        /*0082*/ 	.short	0x0004
        /*0084*/ 	.byte	0x00, 0xf0, 0x11, 0x00


	//----- nvinfo : EIATTR_KPARAM_INFO
	.align		4
.L_102:
        /*0088*/ 	.byte	0x04, 0x17
        /*008a*/ 	.short	(.L_104 - .L_103)
.L_103:
        /*008c*/ 	.word	0x00000000
        /*0090*/ 	.short	0x0000
        /*0092*/ 	.short	0x0000
        /*0094*/ 	.byte	0x00, 0xf0, 0x11, 0x00


	//----- nvinfo : EIATTR_SPARSE_MMA_MASK
	.align		4
.L_104:
        /*0098*/ 	.byte	0x03, 0x50
        /*009a*/ 	.short	0x0000


	//----- nvinfo : EIATTR_MAXREG_COUNT
	.align		4
        /*009c*/ 	.byte	0x03, 0x1b
        /*009e*/ 	.short	0x00ff


	//----- nvinfo : EIATTR_MERCURY_ISA_VERSION
	.align		4
        /*00a0*/ 	.byte	0x03, 0x5f
        /*00a2*/ 	.short	0x0101


	//----- nvinfo : EIATTR_VRC_CTA_INIT_COUNT
	.align		4
        /*00a4*/ 	.byte	0x02, 0x4a
	.zero		1
	.zero		1


	//----- nvinfo : EIATTR_EXIT_INSTR_OFFSETS
	.align		4
        /*00a8*/ 	.byte	0x04, 0x1c
        /*00aa*/ 	.short	(.L_106 - .L_105)


	//   ....[0]....
.L_105:
        /*00ac*/ 	.word	0x00000070


	//   ....[1]....
        /*00b0*/ 	.word	0x00001ab0


	//----- nvinfo : EIATTR_CRS_STACK_SIZE
	.align		4
.L_106:
        /*00b4*/ 	.byte	0x04, 0x1e
        /*00b6*/ 	.short	(.L_108 - .L_107)
.L_107:
        /*00b8*/ 	.word	0x00000000


	//----- nvinfo : EIATTR_CBANK_PARAM_SIZE
	.align		4
.L_108:
        /*00bc*/ 	.byte	0x03, 0x19
        /*00be*/ 	.short	0x0040


	//----- nvinfo : EIATTR_PARAM_CBANK
	.align		4
        /*00c0*/ 	.byte	0x04, 0x0a
        /*00c2*/ 	.short	(.L_110 - .L_109)
	.align		4
.L_109:
        /*00c4*/ 	.word	index@(.nv.constant0._Z18ForwardPropagationiiPdS_S_S_S_S_S_)
        /*00c8*/ 	.short	0x0380
        /*00ca*/ 	.short	0x0040


	//----- nvinfo : EIATTR_SW_WAR
	.align		4
.L_110:
        /*00cc*/ 	.byte	0x04, 0x36
        /*00ce*/ 	.short	(.L_112 - .L_111)
.L_111:
        /*00d0*/ 	.word	0x00000008
.L_112:


//--------------------- .nv.info._Z15MatrixTransposePdS_ii --------------------------
	.section	.nv.info._Z15MatrixTransposePdS_ii,"",@"SHT_CUDA_INFO"
	.sectionflags	@""
	.align	4


	//----- nvinfo : EIATTR_CUDA_API_VERSION
	.align		4
        /*0000*/ 	.byte	0x04, 0x37
        /*0002*/ 	.short	(.L_114 - .L_113)
.L_113:
        /*0004*/ 	.word	0x00000082


	//----- nvinfo : EIATTR_KPARAM_INFO
	.align		4
.L_114:
        /*0008*/ 	.byte	0x04, 0x17
        /*000a*/ 	.short	(.L_116 - .L_115)
.L_115:
        /*000c*/ 	.word	0x00000000
        /*0010*/ 	.short	0x0003
        /*0012*/ 	.short	0x0014
        /*0014*/ 	.byte	0x00, 0xf0, 0x11, 0x00


	//----- nvinfo : EIATTR_KPARAM_INFO
	.align		4
.L_116:
        /*0018*/ 	.byte	0x04, 0x17
        /*001a*/ 	.short	(.L_118 - .L_117)
.L_117:
        /*001c*/ 	.word	0x00000000
        /*0020*/ 	.short	0x0002
        /*0022*/ 	.short	0x0010
        /*0024*/ 	.byte	0x00, 0xf0, 0x11, 0x00


	//----- nvinfo : EIATTR_KPARAM_INFO
	.align		4
.L_118:
        /*0028*/ 	.byte	0x04, 0x17
        /*002a*/ 	.short	(.L_120 - .L_119)
.L_119:
        /*002c*/ 	.word	0x00000000
        /*0030*/ 	.short	0x0001
        /*0032*/ 	.short	0x0008
        /*0034*/ 	.byte	0x00, 0xf5, 0x21, 0x00


	//----- nvinfo : EIATTR_KPARAM_INFO
	.align		4
.L_120:
        /*0038*/ 	.byte	0x04, 0x17
        /*003a*/ 	.short	(.L_122 - .L_121)
.L_121:
        /*003c*/ 	.word	0x00000000
        /*0040*/ 	.short	0x0000
        /*0042*/ 	.short	0x0000
        /*0044*/ 	.byte	0x00, 0xf5, 0x21, 0x00


	//----- nvinfo : EIATTR_SPARSE_MMA_MASK
	.align		4
.L_122:
        /*0048*/ 	.byte	0x03, 0x50
        /*004a*/ 	.short	0x0000


	//----- nvinfo : EIATTR_MAXREG_COUNT
	.align		4
        /*004c*/ 	.byte	0x03, 0x1b
        /*004e*/ 	.short	0x00ff


	//----- nvinfo : EIATTR_MERCURY_ISA_VERSION
	.align		4
        /*0050*/ 	.byte	0x03, 0x5f
        /*0052*/ 	.short	0x0101


	//----- nvinfo : EIATTR_VRC_CTA_INIT_COUNT
	.align		4
        /*0054*/ 	.byte	0x02, 0x4a
	.zero		1
	.zero		1


	//----- nvinfo : EIATTR_EXIT_INSTR_OFFSETS
	.align		4
        /*0058*/ 	.byte	0x04, 0x1c
        /*005a*/ 	.short	(.L_124 - .L_123)


	//   ....[0]....
.L_123:
        /*005c*/ 	.word	0x00000080


	//   ....[1]....
        /*0060*/ 	.word	0x00000110


	//----- nvinfo : EIATTR_CBANK_PARAM_SIZE
	.align		4
.L_124:
        /*0064*/ 	.byte	0x03, 0x19
        /*0066*/ 	.short	0x0018


	//----- nvinfo : EIATTR_PARAM_CBANK
	.align		4
        /*0068*/ 	.byte	0x04, 0x0a
        /*006a*/ 	.short	(.L_126 - .L_125)
	.align		4
.L_125:
        /*006c*/ 	.word	index@(.nv.constant0._Z15MatrixTransposePdS_ii)
        /*0070*/ 	.short	0x0380
        /*0072*/ 	.short	0x0018


	//----- nvinfo : EIATTR_SW_WAR
	.align		4
.L_126:
        /*0074*/ 	.byte	0x04, 0x36
        /*0076*/ 	.short	(.L_128 - .L_127)
.L_127:
        /*0078*/ 	.word	0x00000008
.L_128:


//--------------------- .nv.callgraph             --------------------------
	.section	.nv.callgraph,"",@"SHT_CUDA_CALLGRAPH"
	.align	4
	.sectionentsize	8
	.align		4
        /*0000*/ 	.word	0x00000000
	.align		4
        /*0004*/ 	.word	0xffffffff
	.align		4
        /*0008*/ 	.word	index@(_Z4TestiiPdS_S_S_)
	.align		4
        /*000c*/ 	.word	index@(vprintf)
	.align		4
        /*0010*/ 	.word	0x00000000
	.align		4
        /*0014*/ 	.word	0xfffffffe
	.align		4
        /*0018*/ 	.word	0x00000000
	.align		4
        /*001c*/ 	.word	0xfffffffd
	.align		4
        /*0020*/ 	.word	0x00000000
	.align		4
        /*0024*/ 	.word	0xfffffffc


//--------------------- .nv.constant4             --------------------------
	.section	.nv.constant4,"a",@progbits
	.align	8
	.align		8
.nv.constant4:
        /*0000*/ 	.dword	vprintf
	.align		8
        /*0008*/ 	.dword	$str


//--------------------- .text._Z4TestiiPdS_S_S_   --------------------------
	.section	.text._Z4TestiiPdS_S_S_,"ax",@progbits
	.align	128
        .global         _Z4TestiiPdS_S_S_
        .type           _Z4TestiiPdS_S_S_,@function
        .size           _Z4TestiiPdS_S_S_,(.L_x_63 - _Z4TestiiPdS_S_S_)
        .other          _Z4TestiiPdS_S_S_,@"STO_CUDA_ENTRY STV_DEFAULT"
_Z4TestiiPdS_S_S_:
.text._Z4TestiiPdS_S_S_:
[----:B------:R-:W0:Y:S01]  /*0000*/  LDC R1, c[0x0][0x37c] ;  /* 0x0000df00ff017b82 */ /* 0x000e220000000800 */
[----:B------:R-:W1:Y:S01]  /*0010*/  S2R R3, SR_TID.X ;  /* 0x0000000000037919 */ /* 0x000e620000002100 */
[----:B------:R-:W2:Y:S06]  /*0020*/  LDCU UR5, c[0x0][0x2fc] ;  /* 0x00005f80ff0577ac */ /* 0x000eac0008000800 */
[----:B------:R-:W1:Y:S01]  /*0030*/  S2UR UR6, SR_CTAID.X ;  /* 0x00000000000679c3 */ /* 0x000e620000002500 */
[----:B0-----:R-:W-:Y:S01]  /*0040*/  VIADD R1, R1, 0xfffffff8 ;  /* 0xfffffff801017836 */ /* 0x001fe20000000000 */
[----:B------:R-:W0:Y:S01]  /*0050*/  LDCU UR7, c[0x0][0x384] ;  /* 0x00007080ff0777ac */ /* 0x000e220008000800 */
[----:B------:R-:W3:Y:S05]  /*0060*/  LDCU UR4, c[0x0][0x2f8] ;  /* 0x00005f00ff0477ac */ /* 0x000eea0008000800 */
[----:B------:R-:W1:Y:S01]  /*0070*/  LDC R0, c[0x0][0x360] ;  /* 0x0000d800ff007b82 */ /* 0x000e620000000800 */
[----:B---3--:R-:W-:-:S05]  /*0080*/  IADD3 R6, P1, PT, R1, UR4, RZ ;  /* 0x0000000401067c10 */ /* 0x008fca000ff3e0ff */
[----:B--2---:R-:W-:Y:S02]  /*0090*/  IMAD.X R7, RZ, RZ, UR5, P1 ;  /* 0x00000005ff077e24 */ /* 0x004fe400088e06ff */
[----:B-1----:R-:W-:-:S05]  /*00a0*/  IMAD R0, R0, UR6, R3 ;  /* 0x0000000600007c24 */ /* 0x002fca000f8e0203 */
[----:B0-----:R-:W-:-:S13]  /*00b0*/  ISETP.GE.AND P0, PT, R0, UR7, PT ;  /* 0x0000000700007c0c */ /* 0x001fda000bf06270 */
[----:B------:R-:W-:Y:S05]  /*00c0*/  @P0 EXIT ;  /* 0x000000000000094d */ /* 0x000fea0003800000 */
[----:B------:R-:W0:Y:S01]  /*00d0*/  LDCU UR8, c[0x0][0x380] ;  /* 0x00007000ff0877ac */ /* 0x000e220008000800 */
[----:B------:R-:W-:Y:S01]  /*00e0*/  CS2R R22, SRZ ;  /* 0x0000000000167805 */ /* 0x000fe2000001ff00 */
[----:B------:R-:W1:Y:S01]  /*00f0*/  LDCU.64 UR12, c[0x0][0x358] ;  /* 0x00006b00ff0c77ac */ /* 0x000e620008000a00 */
[----:B0-----:R-:W-:-:S09]  /*0100*/  UISETP.GE.AND UP0, UPT, UR8, 0x1, UPT ;  /* 0x000000010800788c */ /* 0x001fd2000bf06270 */
[----:B-1----:R-:W-:Y:S05]  /*0110*/  BRA.U !UP0, `(.L_x_0) ;  /* 0x0000000908e07547 */ /* 0x002fea000b800000 */
[----:B------:R-:W0:Y:S02]  /*0120*/  LDC.64 R4, c[0x0][0x3a0] ;  /* 0x0000e800ff047b82 */ /* 0x000e240000000a00 */
[----:B0-----:R-:W5:Y:S01]  /*0130*/  LDG.E.64 R4, desc[UR12][R4.64] ;  /* 0x0000000c04047981 */ /* 0x001f62000c1e1b00 */
[----:B------:R-:W-:Y:S02]  /*0140*/  UISETP.GE.U32.AND UP1, UPT, UR8, 0x10, UPT ;  /* 0x000000100800788c */ /* 0x000fe4000bf26070 */
[----:B------:R-:W-:Y:S01]  /*0150*/  IMAD R2, R0, UR8, RZ ;  /* 0x0000000800027c24 */ /* 0x000fe2000f8e02ff */
[----:B------:R-:W-:Y:S01]  /*0160*/  ULOP3.LUT UR9, UR8, 0xf, URZ, 0xc0, !UPT ;  /* 0x0000000f08097892 */ /* 0x000fe2000f8ec0ff */
[----:B------:R-:W-:Y:S01]  /*0170*/  IMAD.MOV.U32 R3, RZ, RZ, RZ ;  /* 0x000000ffff037224 */ /* 0x000fe200078e00ff */
[----:B------:R-:W-:Y:S02]  /*0180*/  CS2R R22, SRZ ;  /* 0x0000000000167805 */ /* 0x000fe4000001ff00 */
[----:B------:R-:W-:-:S02]  /*0190*/  UISETP.NE.AND UP0, UPT, UR9, URZ, UPT ;  /* 0x000000ff0900728c */ /* 0x000fc4000bf05270 */
[----:B------:R-:W-:Y:S09]  /*01a0*/  BRA.U !UP1, `(.L_x_1) ;  /* 0x0000000509587547 */ /* 0x000ff2000b800000 */
[----:B------:R-:W0:Y:S01]  /*01b0*/  LDCU.64 UR6, c[0x0][0x398] ;  /* 0x00007300ff0677ac */ /* 0x000e220008000a00 */
[----:B------:R-:W-:Y:S01]  /*01c0*/  IMAD.MOV.U32 R28, RZ, RZ, R2 ;  /* 0x000000ffff1c7224 */ /* 0x000fe200078e0002 */
[----:B------:R-:W-:Y:S01]  /*01d0*/  CS2R R22, SRZ ;  /* 0x0000000000167805 */ /* 0x000fe2000001ff00 */
[----:B------:R-:W1:Y:S01]  /*01e0*/  LDCU.64 UR4, c[0x0][0x388] ;  /* 0x00007100ff0477ac */ /* 0x000e620008000a00 */
[----:B------:R-:W-:-:S04]  /*01f0*/  ULOP3.LUT UR10, UR8, 0x7ffffff0, URZ, 0xc0, !UPT ;  /* 0x7ffffff0080a7892 */ /* 0x000fc8000f8ec0ff */
[----:B------:R-:W-:Y:S02]  /*0200*/  UIADD3 UR11, UPT, UPT, -UR10, URZ, URZ ;  /* 0x000000ff0a0b7290 */ /* 0x000fe4000fffe1ff */
[----:B------:R-:W-:Y:S01]  /*0210*/  IMAD.U32 R3, RZ, RZ, UR10 ;  /* 0x0000000aff037e24 */ /* 0x000fe2000f8e00ff */
[----:B0-----:R-:W-:-:S04]  /*0220*/  UIADD3 UR6, UP1, UPT, UR6, 0x40, URZ ;  /* 0x0000004006067890 */ /* 0x001fc8000ff3e0ff */
[----:B------:R-:W-:Y:S02]  /*0230*/  UIADD3.X UR7, UPT, UPT, URZ, UR7, URZ, UP1, !UPT ;  /* 0x00000007ff077290 */ /* 0x000fe40008ffe4ff */
[----:B-1----:R-:W-:Y:S01]  /*0240*/  UIADD3 UR4, UP2, UPT, UR4, 0x40, URZ ;  /* 0x0000004004047890 */ /* 0x002fe2000ff5e0ff */
[----:B------:R-:W-:-:S03]  /*0250*/  IMAD.U32 R8, RZ, RZ, UR6 ;  /* 0x00000006ff087e24 */ /* 0x000fc6000f8e00ff */
[----:B------:R-:W-:Y:S01]  /*0260*/  MOV R9, UR7 ;  /* 0x0000000700097c02 */ /* 0x000fe20008000f00 */
[----:B------:R-:W-:-:S12]  /*0270*/  UIADD3.X UR5, UPT, UPT, URZ, UR5, URZ, UP2, !UPT ;  /* 0x00000005ff057290 */ /* 0x000fd800097fe4ff */
.L_x_2:
[----:B------:R-:W-:Y:S01]  /*0280*/  IMAD.U32 R26, RZ, RZ, UR4 ;  /* 0x00000004ff1a7e24 */ /* 0x000fe2000f8e00ff */
[----:B------:R-:W2:Y:S01]  /*0290*/  LDG.E.64 R20, desc[UR12][R8.64+-0x40] ;  /* 0xffffc00c08147981 */ /* 0x000ea2000c1e1b00 */
[----:B------:R-:W-:-:S03]  /*02a0*/  IMAD.U32 R27, RZ, RZ, UR5 ;  /* 0x00000005ff1b7e24 */ /* 0x000fc6000f8e00ff */
[----:B------:R-:W3:Y:S01]  /*02b0*/  LDG.E.64 R16, desc[UR12][R8.64+-0x38] ;  /* 0xffffc80c08107981 */ /* 0x000ee2000c1e1b00 */
[----:B------:R-:W-:-:S03]  /*02c0*/  IMAD.WIDE R26, R28, 0x8, R26 ;  /* 0x000000081c1a7825 */ /* 0x000fc600078e021a */
[----:B------:R-:W4:Y:S04]  /*02d0*/  LDG.E.64 R10, desc[UR12][R8.64+-0x30] ;  /* 0xffffd00c080a7981 */ /* 0x000f28000c1e1b00 */
[----:B------:R-:W2:Y:S04]  /*02e0*/  LDG.E.64 R18, desc[UR12][R26.64+-0x40] ;  /* 0xffffc00c1a127981 */ /* 0x000ea8000c1e1b00 */
[----:B------:R-:W3:Y:S04]  /*02f0*/  LDG.E.64 R14, desc[UR12][R26.64+-0x38] ;  /* 0xffffc80c1a0e7981 */ /* 0x000ee8000c1e1b00 */
[----:B------:R-:W4:Y:S04]  /*0300*/  LDG.E.64 R12, desc[UR12][R26.64+-0x30] ;  /* 0xffffd00c1a0c7981 */ /* 0x000f28000c1e1b00 */
[----:B------:R0:W4:Y:S01]  /*0310*/  LDG.E.64 R24, desc[UR12][R8.64+0x38] ;  /* 0x0000380c08187981 */ /* 0x000122000c1e1b00 */
[----:B--2--5:R-:W-:-:S03]  /*0320*/  DFMA R18, R20, R18, R4 ;  /* 0x000000121412722b */ /* 0x024fc60000000004 */
[----:B------:R-:W2:Y:S05]  /*0330*/  LDG.E.64 R20, desc[UR12][R8.64+-0x28] ;  /* 0xffffd80c08147981 */ /* 0x000eaa000c1e1b00 */
[----:B------:R-:W-:Y:S02]  /*0340*/  DADD R22, R18, R22 ;  /* 0x0000000012167229 */ /* 0x000fe40000000016 */
[----:B------:R-:W2:Y:S01]  /*0350*/  LDG.E.64 R18, desc[UR12][R26.64+-0x28] ;  /* 0xffffd80c1a127981 */ /* 0x000ea2000c1e1b00 */
[--C-:B---3--:R-:W-:Y:S02]  /*0360*/  DFMA R14, R16, R14, R4.reuse ;  /* 0x0000000e100e722b */ /* 0x108fe40000000004 */
[----:B----4-:R-:W-:Y:S01]  /*0370*/  DFMA R10, R10, R12, R4 ;  /* 0x0000000c0a0a722b */ /* 0x010fe20000000004 */
[----:B------:R-:W3:Y:S04]  /*0380*/  LDG.E.64 R16, desc[UR12][R8.64+-0x20] ;  /* 0xffffe00c08107981 */ /* 0x000ee8000c1e1b00 */
[----:B------:R-:W4:Y:S01]  /*0390*/  LDG.E.64 R12, desc[UR12][R26.64+-0x18] ;  /* 0xffffe80c1a0c7981 */ /* 0x000f22000c1e1b00 */
[----:B------:R-:W-:-:S03]  /*03a0*/  DADD R22, R22, R14 ;  /* 0x0000000016167229 */ /* 0x000fc6000000000e */
[----:B------:R-:W3:Y:S05]  /*03b0*/  LDG.E.64 R14, desc[UR12][R26.64+-0x20] ;  /* 0xffffe00c1a0e7981 */ /* 0x000eea000c1e1b00 */
[----:B------:R-:W-:Y:S01]  /*03c0*/  DADD R22, R22, R10 ;  /* 0x0000000016167229 */ /* 0x000fe2000000000a */
[----:B------:R-:W4:Y:S01]  /*03d0*/  LDG.E.64 R10, desc[UR12][R8.64+-0x18] ;  /* 0xffffe80c080a7981 */ /* 0x000f22000c1e1b00 */
[----:B--2---:R-:W-:-:S03]  /*03e0*/  DFMA R18, R20, R18, R4 ;  /* 0x000000121412722b */ /* 0x004fc60000000004 */
[----:B------:R-:W2:Y:S05]  /*03f0*/  LDG.E.64 R20, desc[UR12][R8.64+-0x10] ;  /* 0xfffff00c08147981 */ /* 0x000eaa000c1e1b00 */
[----:B------:R-:W-:Y:S02]  /*0400*/  DADD R22, R22, R18 ;  /* 0x0000000016167229 */ /* 0x000fe40000000012 */
[----:B------:R-:W2:Y:S01]  /*0410*/  LDG.E.64 R18, desc[UR12][R26.64+-0x10] ;  /* 0xfffff00c1a127981 */ /* 0x000ea2000c1e1b00 */
[----:B---3--:R-:W-:-:S03]  /*0420*/  DFMA R14, R16, R14, R4 ;  /* 0x0000000e100e722b */ /* 0x008fc60000000004 */
[----:B------:R-:W3:Y:S01]  /*0430*/  LDG.E.64 R16, desc[UR12][R8.64+-0x8] ;  /* 0xfffff80c08107981 */ /* 0x000ee2000c1e1b00 */
[----:B----4-:R-:W-:-:S04]  /*0440*/  DFMA R10, R10, R12, R4 ;  /* 0x0000000c0a0a722b */ /* 0x010fc80000000004 */
[----:B------:R-:W-:Y:S01]  /*0450*/  DADD R22, R22, R14 ;  /* 0x0000000016167229 */ /* 0x000fe2000000000e */
[----:B------:R-:W4:Y:S04]  /*0460*/  LDG.E.64 R12, desc[UR12][R26.64] ;  /* 0x0000000c1a0c7981 */ /* 0x000f28000c1e1b00 */
[----:B------:R-:W3:Y:S03]  /*0470*/  LDG.E.64 R14, desc[UR12][R26.64+-0x8] ;  /* 0xfffff80c1a0e7981 */ /* 0x000ee6000c1e1b00 */
        /* <DEDUP_REMOVED lines=8> */
[----:B----4-:R-:W-:-:S03]  /*0500*/  DFMA R10, R10, R12, R4 ;  /* 0x0000000c0a0a722b */ /* 0x010fc60000000004 */
[----:B------:R-:W4:Y:S01]  /*0510*/  LDG.E.64 R12, desc[UR12][R26.64+0x18] ;  /* 0x0000180c1a0c7981 */ /* 0x000f22000c1e1b00 */
[----:B------:R-:W-:-:S03]  /*0520*/  DADD R22, R22, R14 ;  /* 0x0000000016167229 */ /* 0x000fc6000000000e */
[----:B------:R-:W3:Y:S05]  /*0530*/  LDG.E.64 R14, desc[UR12][R26.64+0x10] ;  /* 0x0000100c1a0e7981 */ /* 0x000eea000c1e1b00 */
[----:B------:R-:W-:Y:S01]  /*0540*/  DADD R22, R22, R10 ;  /* 0x0000000016167229 */ /* 0x000fe2000000000a */
[----:B------:R-:W4:Y:S01]  /*0550*/  LDG.E.64 R10, desc[UR12][R8.64+0x18] ;  /* 0x0000180c080a7981 */ /* 0x000f22000c1e1b00 */
[----:B--2---:R-:W-:-:S03]  /*0560*/  DFMA R18, R20, R18, R4 ;  /* 0x000000121412722b */ /* 0x004fc60000000004 */
[----:B------:R-:W2:Y:S05]  /*0570*/  LDG.E.64 R20, desc[UR12][R26.64+0x20] ;  /* 0x0000200c1a147981 */ /* 0x000eaa000c1e1b00 */
[----:B------:R-:W-:Y:S01]  /*0580*/  DADD R18, R22, R18 ;  /* 0x0000000016127229 */ /* 0x000fe20000000012 */
[----:B------:R-:W2:Y:S01]  /*0590*/  LDG.E.64 R22, desc[UR12][R8.64+0x20] ;  /* 0x0000200c08167981 */ /* 0x000ea2000c1e1b00 */
[--C-:B---3--:R-:W-:Y:S02]  /*05a0*/  DFMA R14, R16, R14, R4.reuse ;  /* 0x0000000e100e722b */ /* 0x108fe40000000004 */
[----:B----4-:R-:W-:-:S06]  /*05b0*/  DFMA R16, R10, R12, R4 ;  /* 0x0000000c0a10722b */ /* 0x010fcc0000000004 */
[----:B------:R-:W-:Y:S01]  /*05c0*/  DADD R14, R18, R14 ;  /* 0x00000000120e7229 */ /* 0x000fe2000000000e */
[----:B------:R-:W3:Y:S04]  /*05d0*/  LDG.E.64 R10, desc[UR12][R8.64+0x28] ;  /* 0x0000280c080a7981 */ /* 0x000ee8000c1e1b00 */
[----:B------:R-:W3:Y:S03]  /*05e0*/  LDG.E.64 R12, desc[UR12][R26.64+0x28] ;  /* 0x0000280c1a0c7981 */ /* 0x000ee6000c1e1b00 */
[----:B------:R-:W-:Y:S01]  /*05f0*/  DADD R14, R14, R16 ;  /* 0x000000000e0e7229 */ /* 0x000fe20000000010 */
[----:B------:R-:W4:Y:S04]  /*0600*/  LDG.E.64 R18, desc[UR12][R26.64+0x30] ;  /* 0x0000300c1a127981 */ /* 0x000f28000c1e1b00 */
[----:B------:R-:W4:Y:S01]  /*0610*/  LDG.E.64 R16, desc[UR12][R8.64+0x30] ;  /* 0x0000300c08107981 */ /* 0x000f22000c1e1b00 */
[----:B--2---:R-:W-:-:S03]  /*0620*/  DFMA R20, R22, R20, R4 ;  /* 0x000000141614722b */ /* 0x004fc60000000004 */
[----:B------:R-:W2:Y:S05]  /*0630*/  LDG.E.64 R22, desc[UR12][R26.64+0x38] ;  /* 0x0000380c1a167981 */ /* 0x000eaa000c1e1b00 */
[----:B------:R-:W-:Y:S01]  /*0640*/  DADD R14, R14, R20 ;  /* 0x000000000e0e7229 */ /* 0x000fe20000000014 */
[----:B------:R-:W-:Y:S01]  /*0650*/  UIADD3 UR11, UPT, UPT, UR11, 0x10, URZ ;  /* 0x000000100b0b7890 */ /* 0x000fe2000fffe0ff */
[----:B---3--:R-:W-:-:S03]  /*0660*/  DFMA R10, R10, R12, R4 ;  /* 0x0000000c0a0a722b */ /* 0x008fc60000000004 */
[----:B------:R-:W-:-:S05]  /*0670*/  UISETP.NE.AND UP1, UPT, UR11, URZ, UPT ;  /* 0x000000ff0b00728c */ /* 0x000fca000bf25270 */
[----:B------:R-:W-:Y:S02]  /*0680*/  DADD R14, R14, R10 ;  /* 0x000000000e0e7229 */ /* 0x000fe4000000000a */
[----:B----4-:R-:W-:Y:S01]  /*0690*/  DFMA R16, R16, R18, R4 ;  /* 0x000000121010722b */ /* 0x010fe20000000004 */
[----:B0-----:R-:W-:-:S07]  /*06a0*/  IADD3 R8, P0, PT, R8, 0x80, RZ ;  /* 0x0000008008087810 */ /* 0x001fce0007f1e0ff */
[----:B------:R-:W-:Y:S01]  /*06b0*/  DADD R14, R14, R16 ;  /* 0x000000000e0e7229 */ /* 0x000fe20000000010 */
[----:B------:R-:W-:Y:S02]  /*06c0*/  IMAD.X R9, RZ, RZ, R9, P0 ;  /* 0x000000ffff097224 */ /* 0x000fe400000e0609 */
[----:B------:R-:W-:Y:S01]  /*06d0*/  VIADD R28, R28, 0x10 ;  /* 0x000000101c1c7836 */ /* 0x000fe20000000000 */
[----:B--2---:R-:W-:-:S08]  /*06e0*/  DFMA R22, R24, R22, R4 ;  /* 0x000000161816722b */ /* 0x004fd00000000004 */
[----:B------:R-:W-:Y:S01]  /*06f0*/  DADD R22, R14, R22 ;  /* 0x000000000e167229 */ /* 0x000fe20000000016 */
[----:B------:R-:W-:Y:S10]  /*0700*/  BRA.U UP1, `(.L_x_2) ;  /* 0xfffffff901dc7547 */ /* 0x000ff4000b83ffff */
.L_x_1:
[----:B------:R-:W-:Y:S05]  /*0710*/  BRA.U !UP0, `(.L_x_0) ;  /* 0x0000000508607547 */ /* 0x000fea000b800000 */
[----:B------:R-:W-:Y:S02]  /*0720*/  UISETP.GE.U32.AND UP0, UPT, UR9, 0x8, UPT ;  /* 0x000000080900788c */ /* 0x000fe4000bf06070 */
[----:B------:R-:W-:-:S04]  /*0730*/  ULOP3.LUT UR5, UR8, 0x7, URZ, 0xc0, !UPT ;  /* 0x0000000708057892 */ /* 0x000fc8000f8ec0ff */
[----:B------:R-:W-:-:S03]  /*0740*/  UISETP.NE.AND UP1, UPT, UR5, URZ, UPT ;  /* 0x000000ff0500728c */ /* 0x000fc6000bf25270 */
[----:B------:R-:W-:Y:S08]  /*0750*/  BRA.U !UP0, `(.L_x_3) ;  /* 0x0000000108987547 */ /* 0x000ff0000b800000 */
[----:B------:R-:W0:Y:S01]  /*0760*/  LDC.64 R10, c[0x0][0x388] ;  /* 0x0000e200ff0a7b82 */ /* 0x000e220000000a00 */
[----:B------:R-:W-:-:S07]  /*0770*/  IMAD.IADD R13, R2, 0x1, R3 ;  /* 0x00000001020d7824 */ /* 0x000fce00078e0203 */
[----:B------:R-:W1:Y:S01]  /*0780*/  LDC.64 R8, c[0x0][0x398] ;  /* 0x0000e600ff087b82 */ /* 0x000e620000000a00 */
[----:B0-----:R-:W-:-:S05]  /*0790*/  IMAD.WIDE R10, R13, 0x8, R10 ;  /* 0x000000080d0a7825 */ /* 0x001fca00078e020a */
[----:B------:R-:W2:Y:S01]  /*07a0*/  LDG.E.64 R14, desc[UR12][R10.64] ;  /* 0x0000000c0a0e7981 */ /* 0x000ea2000c1e1b00 */
[----:B-1----:R-:W-:-:S03]  /*07b0*/  IMAD.WIDE.U32 R8, R3, 0x8, R8 ;  /* 0x0000000803087825 */ /* 0x002fc600078e0008 */
[----:B------:R-:W3:Y:S04]  /*07c0*/  LDG.E.64 R20, desc[UR12][R10.64+0x8] ;  /* 0x0000080c0a147981 */ /* 0x000ee8000c1e1b00 */
[----:B------:R-:W2:Y:S04]  /*07d0*/  LDG.E.64 R12, desc[UR12][R8.64] ;  /* 0x0000000c080c7981 */ /* 0x000ea8000c1e1b00 */
[----:B------:R-:W3:Y:S04]  /*07e0*/  LDG.E.64 R24, desc[UR12][R8.64+0x8] ;  /* 0x0000080c08187981 */ /* 0x000ee8000c1e1b00 */
[----:B------:R-:W4:Y:S04]  /*07f0*/  LDG.E.64 R18, desc[UR12][R8.64+0x18] ;  /* 0x0000180c08127981 */ /* 0x000f28000c1e1b00 */
[----:B------:R-:W4:Y:S04]  /*0800*/  LDG.E.64 R26, desc[UR12][R10.64+0x38] ;  /* 0x0000380c0a1a7981 */ /* 0x000f28000c1e1b00 */
[----:B------:R-:W4:Y:S01]  /*0810*/  LDG.E.64 R28, desc[UR12][R8.64+0x38] ;  /* 0x0000380c081c7981 */ /* 0x000f22000c1e1b00 */
[----:B--2--5:R-:W-:-:S03]  /*0820*/  DFMA R16, R12, R14, R4 ;  /* 0x0000000e0c10722b */ /* 0x024fc60000000004 */
[----:B------:R-:W2:Y:S04]  /*0830*/  LDG.E.64 R12, desc[UR12][R10.64+0x10] ;  /* 0x0000100c0a0c7981 */ /* 0x000ea8000c1e1b00 */
[----:B------:R-:W2:Y:S01]  /*0840*/  LDG.E.64 R14, desc[UR12][R8.64+0x10] ;  /* 0x0000100c080e7981 */ /* 0x000ea2000c1e1b00 */
[----:B------:R-:W-:-:S03]  /*0850*/  DADD R22, R22, R16 ;  /* 0x0000000016167229 */ /* 0x000fc60000000010 */
[----:B------:R-:W4:Y:S01]  /*0860*/  LDG.E.64 R16, desc[UR12][R10.64+0x18] ;  /* 0x0000180c0a107981 */ /* 0x000f22000c1e1b00 */
[----:B---3--:R-:W-:-:S08]  /*0870*/  DFMA R24, R24, R20, R4 ;  /* 0x000000141818722b */ /* 0x008fd00000000004 */
[----:B------:R-:W-:Y:S01]  /*0880*/  DADD R24, R22, R24 ;  /* 0x0000000016187229 */ /* 0x000fe20000000018 */
[----:B------:R-:W3:Y:S01]  /*0890*/  LDG.E.64 R22, desc[UR12][R8.64+0x30] ;  /* 0x0000300c08167981 */ /* 0x000ee2000c1e1b00 */
[----:B--2---:R-:W-:-:S03]  /*08a0*/  DFMA R20, R14, R12, R4 ;  /* 0x0000000c0e14722b */ /* 0x004fc60000000004 */
[----:B------:R-:W2:Y:S04]  /*08b0*/  LDG.E.64 R14, desc[UR12][R10.64+0x20] ;  /* 0x0000200c0a0e7981 */ /* 0x000ea8000c1e1b00 */
[----:B------:R-:W2:Y:S01]  /*08c0*/  LDG.E.64 R12, desc[UR12][R8.64+0x20] ;  /* 0x0000200c080c7981 */ /* 0x000ea2000c1e1b00 */
[----:B------:R-:W-:Y:S02]  /*08d0*/  DADD R24, R24, R20 ;  /* 0x0000000018187229 */ /* 0x000fe40000000014 */
[----:B----4-:R-:W-:Y:S01]  /*08e0*/  DFMA R20, R18, R16, R4 ;  /* 0x000000101214722b */ /* 0x010fe20000000004 */
[----:B------:R-:W4:Y:S04]  /*08f0*/  LDG.E.64 R16, desc[UR12][R10.64+0x28] ;  /* 0x0000280c0a107981 */ /* 0x000f28000c1e1b00 */
[----:B------:R-:W4:Y:S03]  /*0900*/  LDG.E.64 R18, desc[UR12][R8.64+0x28] ;  /* 0x0000280c08127981 */ /* 0x000f26000c1e1b00 */
[----:B------:R-:W-:-:S02]  /*0910*/  DADD R24, R24, R20 ;  /* 0x0000000018187229 */ /* 0x000fc40000000014 */
[----:B------:R-:W3:Y:S01]  /*0920*/  LDG.E.64 R20, desc[UR12][R10.64+0x30] ;  /* 0x0000300c0a147981 */ /* 0x000ee2000c1e1b00 */
[--C-:B------:R-:W-:Y:S01]  /*0930*/  DFMA R26, R28, R26, R4.reuse ;  /* 0x0000001a1c1a722b */ /* 0x100fe20000000004 */
[----:B------:R-:W-:Y:S01]  /*0940*/  IADD3 R3, PT, PT, R3, 0x8, RZ ;  /* 0x0000000803037810 */ /* 0x000fe20007ffe0ff */
[----:B--2---:R-:W-:-:S08]  /*0950*/  DFMA R12, R12, R14, R4 ;  /* 0x0000000e0c0c722b */ /* 0x004fd00000000004 */
[----:B------:R-:W-:Y:S02]  /*0960*/  DADD R12, R24, R12 ;  /* 0x00000000180c7229 */ /* 0x000fe4000000000c */
[--C-:B----4-:R-:W-:Y:S02]  /*0970*/  DFMA R16, R18, R16, R4.reuse ;  /* 0x000000101210722b */ /* 0x110fe40000000004 */
[----:B---3--:R-:W-:-:S06]  /*0980*/  DFMA R20, R22, R20, R4 ;  /* 0x000000141614722b */ /* 0x008fcc0000000004 */
[----:B------:R-:W-:-:S08]  /*0990*/  DADD R12, R12, R16 ;  /* 0x000000000c0c7229 */ /* 0x000fd00000000010 */
[----:B------:R-:W-:-:S08]  /*09a0*/  DADD R12, R12, R20 ;  /* 0x000000000c0c7229 */ /* 0x000fd00000000014 */
[----:B------:R-:W-:-:S11]  /*09b0*/  DADD R22, R12, R26 ;  /* 0x000000000c167229 */ /* 0x000fd6000000001a */
.L_x_3:
        /* <DEDUP_REMOVED lines=16> */
[----:B------:R-:W4:Y:S04]  /*0ac0*/  LDG.E.64 R18, desc[UR12][R28.64+0x18] ;  /* 0x0000180c1c127981 */ /* 0x000f28000c1e1b00 */
[----:B------:R-:W4:Y:S01]  /*0ad0*/  LDG.E.64 R20, desc[UR12][R26.64+0x18] ;  /* 0x0000180c1a147981 */ /* 0x000f22000c1e1b00 */
[----:B------:R-:W-:Y:S01]  /*0ae0*/  VIADD R3, R3, 0x4 ;  /* 0x0000000403037836 */ /* 0x000fe20000000000 */
[----:B--2--5:R-:W-:-:S02]  /*0af0*/  DFMA R8, R24, R8, R4 ;  /* 0x000000081808722b */ /* 0x024fc40000000004 */
[----:B---3--:R-:W-:-:S06]  /*0b00*/  DFMA R10, R12, R10, R4 ;  /* 0x0000000a0c0a722b */ /* 0x008fcc0000000004 */
[----:B------:R-:W-:Y:S02]  /*0b10*/  DADD R8, R22, R8 ;  /* 0x0000000016087229 */ /* 0x000fe40000000008 */
[----:B----4-:R-:W-:-:S06]  /*0b20*/  DFMA R14, R16, R14, R4 ;  /* 0x0000000e100e722b */ /* 0x010fcc0000000004 */
[----:B------:R-:W-:Y:S02]  /*0b30*/  DADD R8, R8, R10 ;  /* 0x0000000008087229 */ /* 0x000fe4000000000a */
[----:B------:R-:W-:-:S06]  /*0b40*/  DFMA R18, R20, R18, R4 ;  /* 0x000000121412722b */ /* 0x000fcc0000000004 */
[----:B------:R-:W-:-:S08]  /*0b50*/  DADD R8, R8, R14 ;  /* 0x0000000008087229 */ /* 0x000fd0000000000e */
[----:B------:R-:W-:-:S11]  /*0b60*/  DADD R22, R8, R18 ;  /* 0x0000000008167229 */ /* 0x000fd60000000012 */
.L_x_4:
[----:B------:R-:W-:Y:S05]  /*0b70*/  BRA.U !UP1, `(.L_x_0) ;  /* 0x0000000109487547 */ /* 0x000fea000b800000 */
[----:B------:R-:W0:Y:S01]  /*0b80*/  LDC.64 R10, c[0x0][0x398] ;  /* 0x0000e600ff0a7b82 */ /* 0x000e220000000a00 */
[----:B------:R-:W-:Y:S01]  /*0b90*/  IMAD.IADD R15, R2, 0x1, R3 ;  /* 0x00000001020f7824 */ /* 0x000fe200078e0203 */
[----:B------:R-:W-:-:S06]  /*0ba0*/  UIADD3 UR4, UPT, UPT, -UR4, URZ, URZ ;  /* 0x000000ff04047290 */ /* 0x000fcc000fffe1ff */
[----:B------:R-:W1:Y:S01]  /*0bb0*/  LDC.64 R8, c[0x0][0x388] ;  /* 0x0000e200ff087b82 */ /* 0x000e620000000a00 */
[----:B0-----:R-:W-:-:S04]  /*0bc0*/  IMAD.WIDE.U32 R10, R3, 0x8, R10 ;  /* 0x00000008030a7825 */ /* 0x001fc800078e000a */
[----:B------:R-:W-:Y:S02]  /*0bd0*/  IMAD.MOV.U32 R12, RZ, RZ, R10 ;  /* 0x000000ffff0c7224 */ /* 0x000fe400078e000a */
[----:B------:R-:W-:-:S07]  /*0be0*/  IMAD.MOV.U32 R13, RZ, RZ, R11 ;  /* 0x000000ffff0d7224 */ /* 0x000fce00078e000b */
.L_x_5:
[----:B-1----:R-:W-:Y:S01]  /*0bf0*/  IMAD.WIDE R2, R15, 0x8, R8 ;  /* 0x000000080f027825 */ /* 0x002fe200078e0208 */
[----:B------:R0:W2:Y:S05]  /*0c00*/  LDG.E.64 R10, desc[UR12][R12.64] ;  /* 0x0000000c0c0a7981 */ /* 0x0000aa000c1e1b00 */
[----:B------:R-:W2:Y:S01]  /*0c10*/  LDG.E.64 R2, desc[UR12][R2.64] ;  /* 0x0000000c02027981 */ /* 0x000ea2000c1e1b00 */
[----:B------:R-:W-:-:S04]  /*0c20*/  UIADD3 UR4, UPT, UPT, UR4, 0x1, URZ ;  /* 0x0000000104047890 */ /* 0x000fc8000fffe0ff */
[----:B------:R-:W-:Y:S01]  /*0c30*/  UISETP.NE.AND UP0, UPT, UR4, URZ, UPT ;  /* 0x000000ff0400728c */ /* 0x000fe2000bf05270 */
[----:B0-----:R-:W-:Y:S02]  /*0c40*/  IADD3 R12, P0, PT, R12, 0x8, RZ ;  /* 0x000000080c0c7810 */ /* 0x001fe40007f1e0ff */
[----:B------:R-:W-:-:S03]  /*0c50*/  IADD3 R15, PT, PT, R15, 0x1, RZ ;  /* 0x000000010f0f7810 */ /* 0x000fc60007ffe0ff */
[----:B------:R-:W-:Y:S01]  /*0c60*/  IMAD.X R13, RZ, RZ, R13, P0 ;  /* 0x000000ffff0d7224 */ /* 0x000fe200000e060d */
[----:B--2--5:R-:W-:-:S08]  /*0c70*/  DFMA R10, R10, R2, R4 ;  /* 0x000000020a0a722b */ /* 0x024fd00000000004 */
[----:B------:R-:W-:Y:S01]  /*0c80*/  DADD R22, R10, R22 ;  /* 0x000000000a167229 */ /* 0x000fe20000000016 */
[----:B------:R-:W-:Y:S10]  /*0c90*/  BRA.U UP0, `(.L_x_5) ;  /* 0xfffffffd00d47547 */ /* 0x000ff4000b83ffff */
.L_x_0:
[----:B------:R-:W-:Y:S01]  /*0ca0*/  IMAD.MOV.U32 R2, RZ, RZ, 0x652b82fe ;  /* 0x652b82feff027424 */ /* 0x000fe200078e00ff */
[----:B------:R-:W-:Y:S01]  /*0cb0*/  UMOV UR4, 0xfefa39ef ;  /* 0xfefa39ef00047882 */ /* 0x000fe20000000000 */
[----:B------:R-:W-:Y:S01]  /*0cc0*/  IMAD.MOV.U32 R3, RZ, RZ, 0x3ff71547 ;  /* 0x3ff71547ff037424 */ /* 0x000fe200078e00ff */
[----:B------:R-:W-:Y:S01]  /*0cd0*/  UMOV UR5, 0x3fe62e42 ;  /* 0x3fe62e4200057882 */ /* 0x000fe20000000000 */
[----:B------:R-:W-:Y:S01]  /*0ce0*/  DADD R10, -RZ, -R22 ;  /* 0x00000000ff0a7229 */ /* 0x000fe20000000916 */
[----:B------:R-:W-:Y:S03]  /*0cf0*/  BSSY.RECONVERGENT B0, `(.L_x_6) ;  /* 0x0000037000007945 */ /* 0x000fe60003800200 */
[----:B------:R-:W-:-:S06]  /*0d00*/  DFMA R2, R22, -R2, 6.75539944105574400000e+15 ;  /* 0x433800001602742b */ /* 0x000fcc0000000802 */
[----:B------:R-:W-:Y:S02]  /*0d10*/  FSETP.GEU.AND P0, PT, |R11|, 4.1917929649353027344, PT ;  /* 0x4086232b0b00780b */ /* 0x000fe40003f0e200 */
[----:B-----5:R-:W-:-:S08]  /*0d20*/  DADD R4, R2, -6.75539944105574400000e+15 ;  /* 0xc338000002047429 */ /* 0x020fd00000000000 */
[----:B------:R-:W-:Y:S01]  /*0d30*/  DFMA R8, R4, -UR4, -R22 ;  /* 0x8000000404087c2b */ /* 0x000fe20008000816 */
[----:B------:R-:W-:Y:S01]  /*0d40*/  UMOV UR4, 0x3b39803f ;  /* 0x3b39803f00047882 */ /* 0x000fe20000000000 */
[----:B------:R-:W-:-:S06]  /*0d50*/  UMOV UR5, 0x3c7abc9e ;  /* 0x3c7abc9e00057882 */ /* 0x000fcc0000000000 */
[----:B------:R-:W-:Y:S01]  /*0d60*/  DFMA R4, R4, -UR4, R8 ;  /* 0x8000000404047c2b */ /* 0x000fe20008000008 */
[----:B------:R-:W-:Y:S01]  /*0d70*/  UMOV UR4, 0x69ce2bdf ;  /* 0x69ce2bdf00047882 */ /* 0x000fe20000000000 */
[----:B------:R-:W-:Y:S01]  /*0d80*/  IMAD.MOV.U32 R8, RZ, RZ, -0x35dec16 ;  /* 0xfca213eaff087424 */ /* 0x000fe200078e00ff */
[----:B------:R-:W-:Y:S01]  /*0d90*/  UMOV UR5, 0x3e5ade15 ;  /* 0x3e5ade1500057882 */ /* 0x000fe20000000000 */
[----:B------:R-:W-:-:S06]  /*0da0*/  IMAD.MOV.U32 R9, RZ, RZ, 0x3e928af3 ;  /* 0x3e928af3ff097424 */ /* 0x000fcc00078e00ff */
[----:B------:R-:W-:Y:S01]  /*0db0*/  DFMA R8, R4, UR4, R8 ;  /* 0x0000000404087c2b */ /* 0x000fe20008000008 */
[----:B------:R-:W-:Y:S01]  /*0dc0*/  UMOV UR4, 0x62401315 ;  /* 0x6240131500047882 */ /* 0x000fe20000000000 */
[----:B------:R-:W-:-:S06]  /*0dd0*/  UMOV UR5, 0x3ec71dee ;  /* 0x3ec71dee00057882 */ /* 0x000fcc0000000000 */
[----:B------:R-:W-:Y:S01]  /*0de0*/  DFMA R8, R4, R8, UR4 ;  /* 0x0000000404087e2b */ /* 0x000fe20008000008 */
        /* <DEDUP_REMOVED lines=20> */
[----:B------:R-:W-:-:S08]  /*0f30*/  DFMA R8, R4, R8, UR4 ;  /* 0x0000000404087e2b */ /* 0x000fd00008000008 */
[----:B------:R-:W-:-:S08]  /*0f40*/  DFMA R8, R4, R8, 1 ;  /* 0x3ff000000408742b */ /* 0x000fd00000000008 */
[----:B------:R-:W-:-:S10]  /*0f50*/  DFMA R8, R4, R8, 1 ;  /* 0x3ff000000408742b */ /* 0x000fd40000000008 */
[----:B------:R-:W-:Y:S01]  /*0f60*/  LEA R5, R2, R9, 0x14 ;  /* 0x0000000902057211 */ /* 0x000fe200078ea0ff */
[----:B------:R-:W-:Y:S01]  /*0f70*/  IMAD.MOV.U32 R4, RZ, RZ, R8 ;  /* 0x000000ffff047224 */ /* 0x000fe200078e0008 */
[----:B------:R-:W-:Y:S06]  /*0f80*/  @!P0 BRA `(.L_x_7) ;  /* 0x0000000000348947 */ /* 0x000fec0003800000 */
[----:B------:R-:W-:Y:S01]  /*0f90*/  FSETP.GEU.AND P1, PT, |R11|, 4.2275390625, PT ;  /* 0x408748000b00780b */ /* 0x000fe20003f2e200 */
[C---:B------:R-:W-:Y:S02]  /*0fa0*/  DADD R4, -R22.reuse, +INF ;  /* 0x7ff0000016047429 */ /* 0x040fe40000000100 */
[----:B------:R-:W-:-:S08]  /*0fb0*/  DSETP.GT.AND P0, PT, R22, RZ, PT ;  /* 0x000000ff1600722a */ /* 0x000fd00003f04000 */
[----:B------:R-:W-:Y:S02]  /*0fc0*/  FSEL R4, R4, RZ, !P0 ;  /* 0x000000ff04047208 */ /* 0x000fe40004000000 */
[----:B------:R-:W-:Y:S02]  /*0fd0*/  @!P1 LEA.HI R3, R2, R2, RZ, 0x1 ;  /* 0x0000000202039211 */ /* 0x000fe400078f08ff */
[----:B------:R-:W-:Y:S02]  /*0fe0*/  FSEL R5, R5, RZ, !P0 ;  /* 0x000000ff05057208 */ /* 0x000fe40004000000 */
[----:B------:R-:W-:-:S05]  /*0ff0*/  @!P1 SHF.R.S32.HI R3, RZ, 0x1, R3 ;  /* 0x00000001ff039819 */ /* 0x000fca0000011403 */
[----:B------:R-:W-:Y:S02]  /*1000*/  @!P1 IMAD.IADD R2, R2, 0x1, -R3 ;  /* 0x0000000102029824 */ /* 0x000fe400078e0a03 */
[----:B------:R-:W-:-:S03]  /*1010*/  @!P1 IMAD R3, R3, 0x100000, R9 ;  /* 0x0010000003039824 */ /* 0x000fc600078e0209 */
[----:B------:R-:W-:Y:S01]  /*1020*/  @!P1 LEA R9, R2, 0x3ff00000, 0x14 ;  /* 0x3ff0000002099811 */ /* 0x000fe200078ea0ff */
[----:B------:R-:W-:Y:S02]  /*1030*/  @!P1 IMAD.MOV.U32 R2, RZ, RZ, R8 ;  /* 0x000000ffff029224 */ /* 0x000fe400078e0008 */
[----:B------:R-:W-:-:S06]  /*1040*/  @!P1 IMAD.MOV.U32 R8, RZ, RZ, RZ ;  /* 0x000000ffff089224 */ /* 0x000fcc00078e00ff */
[----:B------:R-:W-:-:S11]  /*1050*/  @!P1 DMUL R4, R2, R8 ;  /* 0x0000000802049228 */ /* 0x000fd60000000000 */
.L_x_7:
[----:B------:R-:W-:Y:S05]  /*1060*/  BSYNC.RECONVERGENT B0 ;  /* 0x0000000000007941 */ /* 0x000fea0003800200 */
.L_x_6:
[----:B------:R-:W-:Y:S01]  /*1070*/  DADD R10, R4, 1 ;  /* 0x3ff00000040a7429 */ /* 0x000fe20000000000 */
[----:B------:R-:W-:Y:S05]  /*1080*/  BSSY.RECONVERGENT B0, `(.L_x_8) ;  /* 0x000000e000007945 */ /* 0x000fea0003800200 */
[----:B------:R-:W0:Y:S04]  /*1090*/  MUFU.RCP64H R3, R11 ;  /* 0x0000000b00037308 */ /* 0x000e280000001800 */
[----:B------:R-:W-:-:S04]  /*10a0*/  IADD3 R2, PT, PT, R11, 0x300402, RZ ;  /* 0x003004020b027810 */ /* 0x000fc80007ffe0ff */
[----:B------:R-:W-:Y:S02]  /*10b0*/  FSETP.GEU.AND P0, PT, |R2|, 5.8789094863358348022e-39, PT ;  /* 0x004004020200780b */ /* 0x000fe40003f0e200 */
[----:B0-----:R-:W-:-:S08]  /*10c0*/  DFMA R4, -R10, R2, 1 ;  /* 0x3ff000000a04742b */ /* 0x001fd00000000102 */
[----:B------:R-:W-:-:S08]  /*10d0*/  DFMA R4, R4, R4, R4 ;  /* 0x000000040404722b */ /* 0x000fd00000000004 */
[----:B------:R-:W-:-:S08]  /*10e0*/  DFMA R4, R2, R4, R2 ;  /* 0x000000040204722b */ /* 0x000fd00000000002 */
[----:B------:R-:W-:-:S08]  /*10f0*/  DFMA R8, -R10, R4, 1 ;  /* 0x3ff000000a08742b */ /* 0x000fd00000000104 */
[----:B------:R-:W-:Y:S01]  /*1100*/  DFMA R4, R4, R8, R4 ;  /* 0x000000080404722b */ /* 0x000fe20000000004 */
[----:B------:R-:W-:Y:S10]  /*1110*/  @P0 BRA `(.L_x_9) ;  /* 0x0000000000100947 */ /* 0x000ff40003800000 */
[----:B------:R-:W-:-:S05]  /*1120*/  LOP3.LUT R2, R11, 0x7fffffff, RZ, 0xc0, !PT ;  /* 0x7fffffff0b027812 */ /* 0x000fca00078ec0ff */
[----:B------:R-:W-:Y:S01]  /*1130*/  VIADD R3, R2, 0xfff00000 ;  /* 0xfff0000002037836 */ /* 0x000fe20000000000 */
[----:B------:R-:W-:-:S07]  /*1140*/  MOV R2, 0x1160 ;  /* 0x0000116000027802 */ /* 0x000fce0000000f00 */
[----:B------:R-:W-:Y:S05]  /*1150*/  CALL.REL.NOINC `($__internal_0_$__cuda_sm20_dblrcp_rn_slowpath_v3) ;  /* 0x0000000800607944 */ /* 0x000fea0003c00000 */
.L_x_9:
[----:B------:R-:W-:Y:S05]  /*1160*/  BSYNC.RECONVERGENT B0 ;  /* 0x0000000000007941 */ /* 0x000fea0003800200 */
.L_x_8:
[----:B------:R-:W0:Y:S02]  /*1170*/  LDC.64 R8, c[0x0][0x390] ;  /* 0x0000e400ff087b82 */ /* 0x000e240000000a00 */
[----:B0-----:R-:W-:-:S06]  /*1180*/  IMAD.WIDE R8, R0, 0x8, R8 ;  /* 0x0000000800087825 */ /* 0x001fcc00078e0208 */
[----:B------:R-:W2:Y:S01]  /*1190*/  LDG.E.64 R8, desc[UR12][R8.64] ;  /* 0x0000000c08087981 */ /* 0x000ea2000c1e1b00 */
[----:B------:R-:W0:Y:S01]  /*11a0*/  S2UR UR6, SR_CgaCtaId ;  /* 0x00000000000679c3 */ /* 0x000e220000008800 */
[----:B------:R-:W-:Y:S01]  /*11b0*/  UMOV UR4, 0x400 ;  /* 0x0000040000047882 */ /* 0x000fe20000000000 */
[----:B------:R-:W-:Y:S01]  /*11c0*/  DSETP.GEU.AND P0, PT, R4, 0.5, PT ;  /* 0x3fe000000400742a */ /* 0x000fe20003f0e000 */
[----:B------:R-:W-:Y:S01]  /*11d0*/  UIADD3 UR5, UPT, UPT, UR4, 0x390, URZ ;  /* 0x0000039004057890 */ /* 0x000fe2000fffe0ff */
[----:B------:R-:W-:-:S04]  /*11e0*/  IMAD.MOV.U32 R2, RZ, RZ, RZ ;  /* 0x000000ffff027224 */ /* 0x000fc800078e00ff */
[----:B------:R-:W-:Y:S02]  /*11f0*/  FSEL R3, RZ, 1.875, !P0 ;  /* 0x3ff00000ff037808 */ /* 0x000fe40004000000 */
[----:B------:R-:W-:Y:S01]  /*1200*/  ISETP.NE.AND P0, PT, R0, RZ, PT ;  /* 0x000000ff0000720c */ /* 0x000fe20003f05270 */
[----:B0-----:R-:W-:Y:S02]  /*1210*/  ULEA UR4, UR6, UR4, 0x18 ;  /* 0x0000000406047291 */ /* 0x001fe4000f8ec0ff */
[----:B------:R-:W-:-:S04]  /*1220*/  ULEA UR5, UR6, UR5, 0x18 ;  /* 0x0000000506057291 */ /* 0x000fc8000f8ec0ff */
[C---:B------:R-:W-:Y:S02]  /*1230*/  LEA R11, R0.reuse, UR4, 0x3 ;  /* 0x00000004000b7c11 */ /* 0x040fe4000f8e18ff */
[----:B------:R-:W-:-:S03]  /*1240*/  LEA R13, R0, UR5, 0x3 ;  /* 0x00000005000d7c11 */ /* 0x000fc6000f8e18ff */
[----:B------:R-:W-:Y:S04]  /*1250*/  STS.64 [R11], R2 ;  /* 0x000000020b007388 */ /* 0x000fe80000000a00 */
[----:B------:R-:W0:Y:S01]  /*1260*/  LDS.64 R4, [R13] ;  /* 0x000000000d047984 */ /* 0x000e220000000a00 */
[----:B--2---:R-:W-:-:S08]  /*1270*/  DADD R8, -R2, R8 ;  /* 0x0000000002087229 */ /* 0x004fd00000000108 */
[----:B0-----:R-:W-:-:S07]  /*1280*/  DADD R4, R4, |R8| ;  /* 0x0000000004047229 */ /* 0x001fce0000000408 */
[----:B------:R0:W-:Y:S01]  /*1290*/  STS.64 [R13], R4 ;  /* 0x000000040d007388 */ /* 0x0001e20000000a00 */
[----:B------:R-:W-:Y:S06]  /*12a0*/  BAR.SYNC.DEFER_BLOCKING 0x0 ;  /* 0x0000000000007b1d */ /* 0x000fec0000010000 */
[----:B------:R-:W-:Y:S05]  /*12b0*/  @P0 EXIT ;  /* 0x000000000000094d */ /* 0x000fea0003800000 */
[----:B0-----:R-:W0:Y:S01]  /*12c0*/  LDS.64 R4, [UR4+0x390] ;  /* 0x00039004ff047984 */ /* 0x001e220008000a00 */
[----:B------:R-:W1:Y:S02]  /*12d0*/  LDCU UR10, c[0x0][0x384] ;  /* 0x00007080ff0a77ac */ /* 0x000e640008000800 */
[----:B-1----:R-:W-:-:S09]  /*12e0*/  UISETP.GE.AND UP0, UPT, UR10, 0x2, UPT ;  /* 0x000000020a00788c */ /* 0x002fd2000bf06270 */
[----:B------:R-:W-:Y:S05]  /*12f0*/  BRA.U !UP0, `(.L_x_10) ;  /* 0x0000000508647547 */ /* 0x000fea000b800000 */
[----:B------:R-:W-:Y:S02]  /*1300*/  UIADD3 UR4, UPT, UPT, UR10, -0x2, URZ ;  /* 0xfffffffe0a047890 */ /* 0x000fe4000fffe0ff */
[----:B------:R-:W-:Y:S02]  /*1310*/  UIADD3 UR6, UPT, UPT, UR10, -0x1, URZ ;  /* 0xffffffff0a067890 */ /* 0x000fe4000fffe0ff */
[----:B------:R-:W-:Y:S02]  /*1320*/  UISETP.GE.U32.AND UP0, UPT, UR4, 0xf, UPT ;  /* 0x0000000f0400788c */ /* 0x000fe4000bf06070 */
[----:B------:R-:W-:Y:S01]  /*1330*/  ULOP3.LUT UR8, UR6, 0xf, URZ, 0xc0, !UPT ;  /* 0x0000000f06087892 */ /* 0x000fe2000f8ec0ff */
[----:B------:R-:W-:-:S06]  /*1340*/  UMOV UR4, 0x1 ;  /* 0x0000000100047882 */ /* 0x000fcc0000000000 */
[----:B------:R-:W-:Y:S05]  /*1350*/  BRA.U !UP0, `(.L_x_11) ;  /* 0x00000001088c7547 */ /* 0x000fea000b800000 */
[----:B------:R-:W-:Y:S02]  /*1360*/  ULOP3.LUT UR4, UR6, 0xfffffff0, URZ, 0xc0, !UPT ;  /* 0xfffffff006047892 */ /* 0x000fe4000f8ec0ff */
[----:B------:R-:W-:Y:S02]  /*1370*/  UIADD3 UR9, UPT, UPT, UR5, 0x40, URZ ;  /* 0x0000004005097890 */ /* 0x000fe4000fffe0ff */
[----:B------:R-:W-:-:S03]  /*1380*/  UIADD3 UR7, UPT, UPT, -UR4, URZ, URZ ;  /* 0x000000ff04077290 */ /* 0x000fc6000fffe1ff */
[----:B------:R-:W-:-:S09]  /*1390*/  UMOV UR4, URZ ;  /* 0x000000ff00047c82 */ /* 0x000fd20008000000 */
.L_x_12:
[----:B------:R-:W0:Y:S01]  /*13a0*/  LDS.64 R2, [UR9+-0x38] ;  /* 0xffffc809ff027984 */ /* 0x000e220008000a00 */
[----:B------:R-:W-:Y:S02]  /*13b0*/  UIADD3 UR7, UPT, UPT, UR7, 0x10, URZ ;  /* 0x0000001007077890 */ /* 0x000fe4000fffe0ff */
[----:B------:R-:W-:Y:S01]  /*13c0*/  UIADD3 UR4, UPT, UPT, UR4, 0x10, URZ ;  /* 0x0000001004047890 */ /* 0x000fe2000fffe0ff */
[----:B------:R-:W1:Y:S01]  /*13d0*/  LDS.128 R12, [UR9+-0x30] ;  /* 0xffffd009ff0c7984 */ /* 0x000e620008000c00 */
[----:B------:R-:W-:-:S03]  /*13e0*/  UISETP.NE.AND UP0, UPT, UR7, URZ, UPT ;  /* 0x000000ff0700728c */ /* 0x000fc6000bf05270 */
[----:B------:R-:W2:Y:S04]  /*13f0*/  LDS.128 R16, [UR9+-0x20] ;  /* 0xffffe009ff107984 */ /* 0x000ea80008000c00 */
[----:B------:R-:W3:Y:S01]  /*1400*/  LDS.128 R8, [UR9+-0x10] ;  /* 0xfffff009ff087984 */ /* 0x000ee20008000c00 */
[----:B0-----:R-:W-:-:S03]  /*1410*/  DADD R2, R2, R4 ;  /* 0x0000000002027229 */ /* 0x001fc60000000004 */
[----:B------:R-:W-:Y:S05]  /*1420*/  LDS.64 R4, [UR9+0x40] ;  /* 0x00004009ff047984 */ /* 0x000fea0008000a00 */
[----:B-1----:R-:W-:-:S08]  /*1430*/  DADD R2, R2, R12 ;  /* 0x0000000002027229 */ /* 0x002fd0000000000c */
[----:B------:R-:W-:Y:S01]  /*1440*/  DADD R2, R2, R14 ;  /* 0x0000000002027229 */ /* 0x000fe2000000000e */
[----:B------:R-:W0:Y:S07]  /*1450*/  LDS.128 R12, [UR9] ;  /* 0x00000009ff0c7984 */ /* 0x000e2e0008000c00 */
[----:B--2---:R-:W-:-:S08]  /*1460*/  DADD R2, R2, R16 ;  /* 0x0000000002027229 */ /* 0x004fd00000000010 */
[----:B------:R-:W-:Y:S01]  /*1470*/  DADD R2, R2, R18 ;  /* 0x0000000002027229 */ /* 0x000fe20000000012 */
[----:B------:R-:W1:Y:S07]  /*1480*/  LDS.128 R16, [UR9+0x10] ;  /* 0x00001009ff107984 */ /* 0x000e6e0008000c00 */
[----:B---3--:R-:W-:-:S08]  /*1490*/  DADD R2, R2, R8 ;  /* 0x0000000002027229 */ /* 0x008fd00000000008 */
[----:B------:R-:W-:Y:S01]  /*14a0*/  DADD R2, R2, R10 ;  /* 0x0000000002027229 */ /* 0x000fe2000000000a */
[----:B------:R-:W2:Y:S07]  /*14b0*/  LDS.128 R8, [UR9+0x20] ;  /* 0x00002009ff087984 */ /* 0x000eae0008000c00 */
[----:B0-----:R-:W-:-:S08]  /*14c0*/  DADD R2, R2, R12 ;  /* 0x0000000002027229 */ /* 0x001fd0000000000c */
[----:B------:R-:W-:Y:S01]  /*14d0*/  DADD R2, R2, R14 ;  /* 0x0000000002027229 */ /* 0x000fe2000000000e */
[----:B------:R-:W0:Y:S01]  /*14e0*/  LDS.128 R12, [UR9+0x30] ;  /* 0x00003009ff0c7984 */ /* 0x000e220008000c00 */
[----:B------:R-:W-:-:S06]  /*14f0*/  UIADD3 UR9, UPT, UPT, UR9, 0x80, URZ ;  /* 0x0000008009097890 */ /* 0x000fcc000fffe0ff */
[----:B-1----:R-:W-:-:S08]  /*1500*/  DADD R2, R2, R16 ;  /* 0x0000000002027229 */ /* 0x002fd00000000010 */
[----:B------:R-:W-:-:S08]  /*1510*/  DADD R2, R2, R18 ;  /* 0x0000000002027229 */ /* 0x000fd00000000012 */
[----:B--2---:R-:W-:-:S08]  /*1520*/  DADD R2, R2, R8 ;  /* 0x0000000002027229 */ /* 0x004fd00000000008 */
[----:B------:R-:W-:-:S08]  /*1530*/  DADD R2, R2, R10 ;  /* 0x0000000002027229 */ /* 0x000fd0000000000a */
[----:B0-----:R-:W-:-:S08]  /*1540*/  DADD R2, R2, R12 ;  /* 0x0000000002027229 */ /* 0x001fd0000000000c */
[----:B------:R-:W-:-:S08]  /*1550*/  DADD R2, R2, R14 ;  /* 0x0000000002027229 */ /* 0x000fd0000000000e */
[----:B------:R-:W-:Y:S01]  /*1560*/  DADD R4, R2, R4 ;  /* 0x0000000002047229 */ /* 0x000fe20000000004 */
[----:B------:R-:W-:Y:S10]  /*1570*/  BRA.U UP0, `(.L_x_12) ;  /* 0xfffffffd00887547 */ /* 0x000ff4000b83ffff */
[----:B------:R-:W-:-:S12]  /*1580*/  UIADD3 UR4, UPT, UPT, UR4, 0x1, URZ ;  /* 0x0000000104047890 */ /* 0x000fd8000fffe0ff */
.L_x_11:
[----:B------:R-:W-:-:S09]  /*1590*/  UISETP.NE.AND UP0, UPT, UR8, URZ, UPT ;  /* 0x000000ff0800728c */ /* 0x000fd2000bf05270 */
[----:B------:R-:W-:Y:S05]  /*15a0*/  BRA.U !UP0, `(.L_x_10) ;  /* 0x0000000108b87547 */ /* 0x000fea000b800000 */
[----:B------:R-:W-:Y:S02]  /*15b0*/  UISETP.GE.U32.AND UP0, UPT, UR8, 0x8, UPT ;  /* 0x000000080800788c */ /* 0x000fe4000bf06070 */
[----:B------:R-:W-:-:S04]  /*15c0*/  ULOP3.LUT UR7, UR6, 0x7, URZ, 0xc0, !UPT ;  /* 0x0000000706077892 */ /* 0x000fc8000f8ec0ff */
[----:B------:R-:W-:-:S03]  /*15d0*/  UISETP.NE.AND UP1, UPT, UR7, URZ, UPT ;  /* 0x000000ff0700728c */ /* 0x000fc6000bf25270 */
[----:B------:R-:W-:Y:S08]  /*15e0*/  BRA.U !UP0, `(.L_x_13) ;  /* 0x0000000108487547 */ /* 0x000ff0000b800000 */
[----:B------:R-:W-:Y:S02]  /*15f0*/  ULEA UR8, UR4, UR5, 0x3 ;  /* 0x0000000504087291 */ /* 0x000fe4000f8e18ff */
[----:B------:R-:W-:-:S07]  /*1600*/  UIADD3 UR4, UPT, UPT, UR4, 0x8, URZ ;  /* 0x0000000804047890 */ /* 0x000fce000fffe0ff */
[----:B------:R-:W0:Y:S04]  /*1610*/  LDS.64 R8, [UR8] ;  /* 0x00000008ff087984 */ /* 0x000e280008000a00 */
[----:B------:R-:W1:Y:S04]  /*1620*/  LDS.64 R10, [UR8+0x8] ;  /* 0x00000808ff0a7984 */ /* 0x000e680008000a00 */
[----:B------:R-:W2:Y:S04]  /*1630*/  LDS.64 R12, [UR8+0x10] ;  /* 0x00001008ff0c7984 */ /* 0x000ea80008000a00 */
[----:B------:R-:W3:Y:S04]  /*1640*/  LDS.64 R14, [UR8+0x18] ;  /* 0x00001808ff0e7984 */ /* 0x000ee80008000a00 */
[----:B------:R-:W4:Y:S01]  /*1650*/  LDS.64 R2, [UR8+0x20] ;  /* 0x00002008ff027984 */ /* 0x000f220008000a00 */
[----:B0-----:R-:W-:-:S03]  /*1660*/  DADD R8, R4, R8 ;  /* 0x0000000004087229 */ /* 0x001fc60000000008 */
[----:B------:R-:W0:Y:S05]  /*1670*/  LDS.64 R4, [UR8+0x28] ;  /* 0x00002808ff047984 */ /* 0x000e2a0008000a00 */
[----:B-1----:R-:W-:Y:S01]  /*1680*/  DADD R8, R8, R10 ;  /* 0x0000000008087229 */ /* 0x002fe2000000000a */
[----:B------:R-:W1:Y:S07]  /*1690*/  LDS.64 R10, [UR8+0x30] ;  /* 0x00003008ff0a7984 */ /* 0x000e6e0008000a00 */
[----:B--2---:R-:W-:Y:S01]  /*16a0*/  DADD R8, R8, R12 ;  /* 0x0000000008087229 */ /* 0x004fe2000000000c */
[----:B------:R-:W2:Y:S07]  /*16b0*/  LDS.64 R12, [UR8+0x38] ;  /* 0x00003808ff0c7984 */ /* 0x000eae0008000a00 */
[----:B---3--:R-:W-:-:S08]  /*16c0*/  DADD R8, R8, R14 ;  /* 0x0000000008087229 */ /* 0x008fd0000000000e */
[----:B----4-:R-:W-:-:S08]  /*16d0*/  DADD R2, R8, R2 ;  /* 0x0000000008027229 */ /* 0x010fd00000000002 */
[----:B0-----:R-:W-:-:S08]  /*16e0*/  DADD R2, R2, R4 ;  /* 0x0000000002027229 */ /* 0x001fd00000000004 */
[----:B-1----:R-:W-:-:S08]  /*16f0*/  DADD R2, R2, R10 ;  /* 0x0000000002027229 */ /* 0x002fd0000000000a */
[----:B--2---:R-:W-:-:S11]  /*1700*/  DADD R4, R2, R12 ;  /* 0x0000000002047229 */ /* 0x004fd6000000000c */
.L_x_13:
        /* <DEDUP_REMOVED lines=10> */
[----:B------:R-:W3:Y:S01]  /*17b0*/  LDS.64 R12, [UR7+0x18] ;  /* 0x00001807ff0c7984 */ /* 0x000ee20008000a00 */
[----:B0-----:R-:W-:-:S08]  /*17c0*/  DADD R2, R4, R2 ;  /* 0x0000000004027229 */ /* 0x001fd00000000002 */
[----:B-1----:R-:W-:-:S08]  /*17d0*/  DADD R2, R2, R8 ;  /* 0x0000000002027229 */ /* 0x002fd00000000008 */
[----:B--2---:R-:W-:-:S08]  /*17e0*/  DADD R2, R2, R10 ;  /* 0x0000000002027229 */ /* 0x004fd0000000000a */
[----:B---3--:R-:W-:-:S11]  /*17f0*/  DADD R4, R2, R12 ;  /* 0x0000000002047229 */ /* 0x008fd6000000000c */
.L_x_14:
[----:B------:R-:W-:Y:S05]  /*1800*/  BRA.U !UP1, `(.L_x_10) ;  /* 0x0000000109207547 */ /* 0x000fea000b800000 */
[----:B------:R-:W-:Y:S02]  /*1810*/  ULEA UR4, UR4, UR5, 0x3 ;  /* 0x0000000504047291 */ /* 0x000fe4000f8e18ff */
[----:B------:R-:W-:-:S12]  /*1820*/  UIADD3 UR6, UPT, UPT, -UR6, URZ, URZ ;  /* 0x000000ff06067290 */ /* 0x000fd8000fffe1ff */
.L_x_15:
[----:B------:R-:W0:Y:S01]  /*1830*/  LDS.64 R2, [UR4] ;  /* 0x00000004ff027984 */ /* 0x000e220008000a00 */
[----:B------:R-:W-:Y:S02]  /*1840*/  UIADD3 UR6, UPT, UPT, UR6, 0x1, URZ ;  /* 0x0000000106067890 */ /* 0x000fe4000fffe0ff */
[----:B------:R-:W-:Y:S02]  /*1850*/  UIADD3 UR4, UPT, UPT, UR4, 0x8, URZ ;  /* 0x0000000804047890 */ /* 0x000fe4000fffe0ff */
[----:B------:R-:W-:Y:S01]  /*1860*/  UISETP.NE.AND UP0, UPT, UR6, URZ, UPT ;  /* 0x000000ff0600728c */ /* 0x000fe2000bf05270 */
[----:B0-----:R-:W-:-:S08]  /*1870*/  DADD R4, R2, R4 ;  /* 0x0000000002047229 */ /* 0x001fd00000000004 */
[----:B------:R-:W-:Y:S05]  /*1880*/  BRA.U UP0, `(.L_x_15) ;  /* 0xfffffffd00e87547 */ /* 0x000fea000b83ffff */
.L_x_10:
[----:B------:R-:W1:Y:S01]  /*1890*/  I2F.F64 R8, UR10 ;  /* 0x0000000a00087d12 */ /* 0x000e620008201c00 */
[----:B------:R-:W-:Y:S01]  /*18a0*/  IMAD.MOV.U32 R2, RZ, RZ, 0x1 ;  /* 0x00000001ff027424 */ /* 0x000fe200078e00ff */
[----:B0-----:R-:W-:-:S06]  /*18b0*/  FSETP.GEU.AND P1, PT, |R5|, 6.5827683646048100446e-37, PT ;  /* 0x036000000500780b */ /* 0x001fcc0003f2e200 */
[----:B-1----:R-:W0:Y:S02]  /*18c0*/  MUFU.RCP64H R3, R9 ;  /* 0x0000000900037308 */ /* 0x002e240000001800 */
[----:B0-----:R-:W-:-:S08]  /*18d0*/  DFMA R10, -R8, R2, 1 ;  /* 0x3ff00000080a742b */ /* 0x001fd00000000102 */
[----:B------:R-:W-:-:S08]  /*18e0*/  DFMA R10, R10, R10, R10 ;  /* 0x0000000a0a0a722b */ /* 0x000fd0000000000a */
[----:B------:R-:W-:-:S08]  /*18f0*/  DFMA R10, R2, R10, R2 ;  /* 0x0000000a020a722b */ /* 0x000fd00000000002 */
[----:B------:R-:W-:-:S08]  /*1900*/  DFMA R2, -R8, R10, 1 ;  /* 0x3ff000000802742b */ /* 0x000fd0000000010a */
[----:B------:R-:W-:-:S08]  /*1910*/  DFMA R2, R10, R2, R10 ;  /* 0x000000020a02722b */ /* 0x000fd0000000000a */
[----:B------:R-:W-:-:S08]  /*1920*/  DMUL R10, R2, R4 ;  /* 0x00000004020a7228 */ /* 0x000fd00000000000 */
[----:B------:R-:W-:-:S08]  /*1930*/  DFMA R12, -R8, R10, R4 ;  /* 0x0000000a080c722b */ /* 0x000fd00000000104 */
[----:B------:R-:W-:-:S10]  /*1940*/  DFMA R2, R2, R12, R10 ;  /* 0x0000000c0202722b */ /* 0x000fd4000000000a */
[----:B------:R-:W-:-:S05]  /*1950*/  FFMA R0, RZ, R9, R3 ;  /* 0x00000009ff007223 */ /* 0x000fca0000000003 */
[----:B------:R-:W-:-:S13]  /*1960*/  FSETP.GT.AND P0, PT, |R0|, 1.469367938527859385e-39, PT ;  /* 0x001000000000780b */ /* 0x000fda0003f04200 */
[----:B------:R-:W-:Y:S05]  /*1970*/  @P0 BRA P1, `(.L_x_16) ;  /* 0x0000000000180947 */ /* 0x000fea0000800000 */
[----:B------:R-:W-:Y:S01]  /*1980*/  IMAD.MOV.U32 R14, RZ, RZ, R4 ;  /* 0x000000ffff0e7224 */ /* 0x000fe200078e0004 */
[----:B------:R-:W-:Y:S01]  /*1990*/  MOV R0, 0x19c0 ;  /* 0x000019c000007802 */ /* 0x000fe20000000f00 */
[----:B------:R-:W-:-:S07]  /*19a0*/  IMAD.MOV.U32 R15, RZ, RZ, R5 ;  /* 0x000000ffff0f7224 */ /* 0x000fce00078e0005 */
[----:B------:R-:W-:Y:S05]  /*19b0*/  CALL.REL.NOINC `($__internal_1_$__cuda_sm20_div_rn_f64_full) ;  /* 0x0000000000f87944 */ /* 0x000fea0003c00000 */
[----:B------:R-:W-:Y:S01]  /*19c0*/  MOV R2, R14 ;  /* 0x0000000e00027202 */ /* 0x000fe20000000f00 */
[----:B------:R-:W-:-:S07]  /*19d0*/  IMAD.MOV.U32 R3, RZ, RZ, R15 ;  /* 0x000000ffff037224 */ /* 0x000fce00078e000f */
.L_x_16:
[----:B------:R-:W0:Y:S01]  /*19e0*/  S2UR UR5, SR_CgaCtaId ;  /* 0x00000000000579c3 */ /* 0x000e220000008800 */
[----:B------:R-:W-:Y:S01]  /*19f0*/  IMAD.MOV.U32 R4, RZ, RZ, 0x0 ;  /* 0x00000000ff047424 */ /* 0x000fe200078e00ff */
[----:B------:R-:W-:Y:S01]  /*1a00*/  UMOV UR4, 0x400 ;  /* 0x0000040000047882 */ /* 0x000fe20000000000 */
[----:B------:R-:W-:Y:S01]  /*1a10*/  IMAD.MOV.U32 R5, RZ, RZ, 0x40590000 ;  /* 0x40590000ff057424 */ /* 0x000fe200078e00ff */
[----:B------:R-:W-:Y:S01]  /*1a20*/  MOV R0, 0x0 ;  /* 0x0000000000007802 */ /* 0x000fe20000000f00 */
[----:B------:R-:W1:Y:S03]  /*1a30*/  LDCU.64 UR6, c[0x4][0x8] ;  /* 0x01000100ff0677ac */ /* 0x000e660008000a00 */
[----:B------:R2:W3:Y:S01]  /*1a40*/  LDC.64 R8, c[0x4][R0] ;  /* 0x0100000000087b82 */ /* 0x0004e20000000a00 */
[----:B------:R-:W-:-:S07]  /*1a50*/  DFMA R2, R2, -R4, 100 ;  /* 0x405900000202742b */ /* 0x000fce0000000804 */
[----:B------:R2:W-:Y:S01]  /*1a60*/  STL.64 [R1], R2 ;  /* 0x0000000201007387 */ /* 0x0005e20000100a00 */
[----:B-1----:R-:W-:Y:S01]  /*1a70*/  IMAD.U32 R4, RZ, RZ, UR6 ;  /* 0x00000006ff047e24 */ /* 0x002fe2000f8e00ff */
[----:B0-----:R-:W-:Y:S01]  /*1a80*/  ULEA UR4, UR5, UR4, 0x18 ;  /* 0x0000000405047291 */ /* 0x001fe2000f8ec0ff */
[----:B------:R-:W-:-:S08]  /*1a90*/  IMAD.U32 R5, RZ, RZ, UR7 ;  /* 0x00000007ff057e24 */ /* 0x000fd0000f8e00ff */
[----:B------:R2:W-:Y:S03]  /*1aa0*/  STS.64 [UR4+0x390], R2 ;  /* 0x00039002ff007988 */ /* 0x0005e60008000a04 */
[----:B------:R-:W-:-:S07]  /*1ab0*/  LEPC R20, `(.L_x_17) ;  /* 0x000000001014794e */ /* 0x000fce0000000000 */
[----:B--23--:R-:W-:Y:S05]  /*1ac0*/  CALL.ABS.NOINC R8 ;  /* 0x0000000008007343 */ /* 0x00cfea0003c00000 */
.L_x_17:
[----:B------:R-:W-:Y:S05]  /*1ad0*/  EXIT ;  /* 0x000000000000794d */ /* 0x000fea0003800000 */
        .weak           $__internal_0_$__cuda_sm20_dblrcp_rn_slowpath_v3
        .type           $__internal_0_$__cuda_sm20_dblrcp_rn_slowpath_v3,@function
        .size           $__internal_0_$__cuda_sm20_dblrcp_rn_slowpath_v3,($__internal_1_$__cuda_sm20_div_rn_f64_full - $__internal_0_$__cuda_sm20_dblrcp_rn_slowpath_v3)
$__internal_0_$__cuda_sm20_dblrcp_rn_slowpath_v3:
[----:B------:R-:W-:Y:S01]  /*1ae0*/  MOV R4, R10 ;  /* 0x0000000a00047202 */ /* 0x000fe20000000f00 */
[----:B------:R-:W-:Y:S01]  /*1af0*/  IMAD.MOV.U32 R5, RZ, RZ, R11 ;  /* 0x000000ffff057224 */ /* 0x000fe200078e000b */
[----:B------:R-:W-:Y:S05]  /*1b00*/  BSSY.RECONVERGENT B1, `(.L_x_18) ;  /* 0x0000025000017945 */ /* 0x000fea0003800200 */
[----:B------:R-:W-:-:S14]  /*1b10*/  DSETP.GTU.AND P0, PT, |R4|, +INF , PT ;  /* 0x7ff000000400742a */ /* 0x000fdc0003f0c200 */
[----:B------:R-:W-:Y:S05]  /*1b20*/  @P0 BRA `(.L_x_19) ;  /* 0x0000000000800947 */ /* 0x000fea0003800000 */
[----:B------:R-:W-:-:S05]  /*1b30*/  LOP3.LUT R10, R11, 0x7fffffff, RZ, 0xc0, !PT ;  /* 0x7fffffff0b0a7812 */ /* 0x000fca00078ec0ff */
[----:B------:R-:W-:-:S05]  /*1b40*/  VIADD R8, R10, 0xffffffff ;  /* 0xffffffff0a087836 */ /* 0x000fca0000000000 */
[----:B------:R-:W-:-:S13]  /*1b50*/  ISETP.GE.U32.AND P0, PT, R8, 0x7fefffff, PT ;  /* 0x7fefffff0800780c */ /* 0x000fda0003f06070 */
[----:B------:R-:W-:Y:S01]  /*1b60*/  @P0 LOP3.LUT R9, R5, 0x7ff00000, RZ, 0x3c, !PT ;  /* 0x7ff0000005090812 */ /* 0x000fe200078e3cff */
[----:B------:R-:W-:Y:S01]  /*1b70*/  @P0 IMAD.MOV.U32 R8, RZ, RZ, RZ ;  /* 0x000000ffff080224 */ /* 0x000fe200078e00ff */
[----:B------:R-:W-:Y:S06]  /*1b80*/  @P0 BRA `(.L_x_20) ;  /* 0x0000000000700947 */ /* 0x000fec0003800000 */
[----:B------:R-:W-:-:S13]  /*1b90*/  ISETP.GE.U32.AND P0, PT, R10, 0x1000001, PT ;  /* 0x010000010a00780c */ /* 0x000fda0003f06070 */
[----:B------:R-:W-:Y:S05]  /*1ba0*/  @!P0 BRA `(.L_x_21) ;  /* 0x0000000000388947 */ /* 0x000fea0003800000 */
[----:B------:R-:W-:Y:S01]  /*1bb0*/  VIADD R9, R5, 0xc0200000 ;  /* 0xc020000005097836 */ /* 0x000fe20000000000 */
[----:B------:R-:W-:Y:S01]  /*1bc0*/  MOV R10, R3 ;  /* 0x00000003000a7202 */ /* 0x000fe20000000f00 */
[----:B------:R-:W-:Y:S02]  /*1bd0*/  IMAD.MOV.U32 R8, RZ, RZ, R4 ;  /* 0x000000ffff087224 */ /* 0x000fe400078e0004 */
[----:B------:R-:W0:Y:S04]  /*1be0*/  MUFU.RCP64H R11, R9 ;  /* 0x00000009000b7308 */ /* 0x000e280000001800 */
[----:B0-----:R-:W-:-:S08]  /*1bf0*/  DFMA R12, -R8, R10, 1 ;  /* 0x3ff00000080c742b */ /* 0x001fd0000000010a */
[----:B------:R-:W-:-:S08]  /*1c00*/  DFMA R12, R12, R12, R12 ;  /* 0x0000000c0c0c722b */ /* 0x000fd0000000000c */
[----:B------:R-:W-:-:S08]  /*1c10*/  DFMA R12, R10, R12, R10 ;  /* 0x0000000c0a0c722b */ /* 0x000fd0000000000a */
[----:B------:R-:W-:-:S08]  /*1c20*/  DFMA R10, -R8, R12, 1 ;  /* 0x3ff00000080a742b */ /* 0x000fd0000000010c */
[----:B------:R-:W-:-:S08]  /*1c30*/  DFMA R10, R12, R10, R12 ;  /* 0x0000000a0c0a722b */ /* 0x000fd0000000000c */
[----:B------:R-:W-:-:S08]  /*1c40*/  DMUL R10, R10, 2.2250738585072013831e-308 ;  /* 0x001000000a0a7828 */ /* 0x000fd00000000000 */
[----:B------:R-:W-:-:S08]  /*1c50*/  DFMA R4, -R4, R10, 1 ;  /* 0x3ff000000404742b */ /* 0x000fd0000000010a */
[----:B------:R-:W-:-:S08]  /*1c60*/  DFMA R4, R4, R4, R4 ;  /* 0x000000040404722b */ /* 0x000fd00000000004 */
[----:B------:R-:W-:Y:S01]  /*1c70*/  DFMA R8, R10, R4, R10 ;  /* 0x000000040a08722b */ /* 0x000fe2000000000a */
[----:B------:R-:W-:Y:S10]  /*1c80*/  BRA `(.L_x_20) ;  /* 0x0000000000307947 */ /* 0x000ff40003800000 */
.L_x_21:
[----:B------:R-:W-:Y:S01]  /*1c90*/  DMUL R4, R4, 8.11296384146066816958e+31 ;  /* 0x4690000004047828 */ /* 0x000fe20000000000 */
[----:B------:R-:W-:-:S05]  /*1ca0*/  IMAD.MOV.U32 R8, RZ, RZ, R3 ;  /* 0x000000ffff087224 */ /* 0x000fca00078e0003 */
[----:B------:R-:W0:Y:S02]  /*1cb0*/  MUFU.RCP64H R9, R5 ;  /* 0x0000000500097308 */ /* 0x000e240000001800 */
[----:B0-----:R-:W-:-:S08]  /*1cc0*/  DFMA R10, -R4, R8, 1 ;  /* 0x3ff00000040a742b */ /* 0x001fd00000000108 */
[----:B------:R-:W-:-:S08]  /*1cd0*/  DFMA R10, R10, R10, R10 ;  /* 0x0000000a0a0a722b */ /* 0x000fd0000000000a */
[----:B------:R-:W-:-:S08]  /*1ce0*/  DFMA R10, R8, R10, R8 ;  /* 0x0000000a080a722b */ /* 0x000fd00000000008 */
[----:B------:R-:W-:-:S08]  /*1cf0*/  DFMA R8, -R4, R10, 1 ;  /* 0x3ff000000408742b */ /* 0x000fd0000000010a */
[----:B------:R-:W-:-:S08]  /*1d00*/  DFMA R8, R10, R8, R10 ;  /* 0x000000080a08722b */ /* 0x000fd0000000000a */
[----:B------:R-:W-:Y:S01]  /*1d10*/  DMUL R8, R8, 8.11296384146066816958e+31 ;  /* 0x4690000008087828 */ /* 0x000fe20000000000 */
[----:B------:R-:W-:Y:S10]  /*1d20*/  BRA `(.L_x_20) ;  /* 0x0000000000087947 */ /* 0x000ff40003800000 */
.L_x_19:
[----:B------:R-:W-:Y:S01]  /*1d30*/  LOP3.LUT R9, R5, 0x80000, RZ, 0xfc, !PT ;  /* 0x0008000005097812 */ /* 0x000fe200078efcff */
[----:B------:R-:W-:-:S07]  /*1d40*/  IMAD.MOV.U32 R8, RZ, RZ, R4 ;  /* 0x000000ffff087224 */ /* 0x000fce00078e0004 */
.L_x_20:
[----:B------:R-:W-:Y:S05]  /*1d50*/  BSYNC.RECONVERGENT B1 ;  /* 0x0000000000017941 */ /* 0x000fea0003800200 */
.L_x_18:
[----:B------:R-:W-:Y:S02]  /*1d60*/  IMAD.MOV.U32 R3, RZ, RZ, 0x0 ;  /* 0x00000000ff037424 */ /* 0x000fe400078e00ff */
[----:B------:R-:W-:Y:S02]  /*1d70*/  IMAD.MOV.U32 R4, RZ, RZ, R8 ;  /* 0x000000ffff047224 */ /* 0x000fe400078e0008 */
[----:B------:R-:W-:Y:S01]  /*1d80*/  IMAD.MOV.U32 R5, RZ, RZ, R9 ;  /* 0x000000ffff057224 */ /* 0x000fe200078e0009 */
[----:B------:R-:W-:Y:S06]  /*1d90*/  RET.REL.NODEC R2 `(_Z4TestiiPdS_S_S_) ;  /* 0xffffffe002987950 */ /* 0x000fec0003c3ffff */
        .weak           $__internal_1_$__cuda_sm20_div_rn_f64_full
        .type           $__internal_1_$__cuda_sm20_div_rn_f64_full,@function
        .size           $__internal_1_$__cuda_sm20_div_rn_f64_full,(.L_x_63 - $__internal_1_$__cuda_sm20_div_rn_f64_full)
$__internal_1_$__cuda_sm20_div_rn_f64_full:
[C---:B------:R-:W-:Y:S01]  /*1da0*/  FSETP.GEU.AND P0, PT, |R9|.reuse, 1.469367938527859385e-39, PT ;  /* 0x001000000900780b */ /* 0x040fe20003f0e200 */
[----:B------:R-:W-:Y:S01]  /*1db0*/  IMAD.MOV.U32 R11, RZ, RZ, R9 ;  /* 0x000000ffff0b7224 */ /* 0x000fe200078e0009 */
[C---:B------:R-:W-:Y:S01]  /*1dc0*/  LOP3.LUT R2, R9.reuse, 0x800fffff, RZ, 0xc0, !PT ;  /* 0x800fffff09027812 */ /* 0x040fe200078ec0ff */
[----:B------:R-:W-:Y:S01]  /*1dd0*/  IMAD.MOV.U32 R12, RZ, RZ, 0x1 ;  /* 0x00000001ff0c7424 */ /* 0x000fe200078e00ff */
[----:B------:R-:W-:Y:S02]  /*1de0*/  MOV R10, R8 ;  /* 0x00000008000a7202 */ /* 0x000fe40000000f00 */
[----:B------:R-:W-:Y:S01]  /*1df0*/  LOP3.LUT R3, R2, 0x3ff00000, RZ, 0xfc, !PT ;  /* 0x3ff0000002037812 */ /* 0x000fe200078efcff */
[----:B------:R-:W-:Y:S01]  /*1e00*/  IMAD.MOV.U32 R2, RZ, RZ, R8 ;  /* 0x000000ffff027224 */ /* 0x000fe200078e0008 */
[----:B------:R-:W-:Y:S01]  /*1e10*/  LOP3.LUT R19, R9, 0x7ff00000, RZ, 0xc0, !PT ;  /* 0x7ff0000009137812 */ /* 0x000fe200078ec0ff */
[----:B------:R-:W-:Y:S01]  /*1e20*/  IMAD.MOV.U32 R9, RZ, RZ, R15 ;  /* 0x000000ffff097224 */ /* 0x000fe200078e000f */
[----:B------:R-:W-:Y:S01]  /*1e30*/  MOV R15, 0x1ca00000 ;  /* 0x1ca00000000f7802 */ /* 0x000fe20000000f00 */
[----:B------:R-:W-:-:S02]  /*1e40*/  IMAD.MOV.U32 R8, RZ, RZ, R14 ;  /* 0x000000ffff087224 */ /* 0x000fc400078e000e */
[----:B------:R-:W-:Y:S01]  /*1e50*/  @!P0 DMUL R2, R10, 8.98846567431157953865e+307 ;  /* 0x7fe000000a028828 */ /* 0x000fe20000000000 */
[----:B------:R-:W-:-:S04]  /*1e60*/  LOP3.LUT R14, R9, 0x7ff00000, RZ, 0xc0, !PT ;  /* 0x7ff00000090e7812 */ /* 0x000fc800078ec0ff */
[----:B------:R-:W-:Y:S01]  /*1e70*/  ISETP.GE.U32.AND P1, PT, R14, R19, PT ;  /* 0x000000130e00720c */ /* 0x000fe20003f26070 */
[----:B------:R-:W0:Y:S01]  /*1e80*/  MUFU.RCP64H R13, R3 ;  /* 0x00000003000d7308 */ /* 0x000e220000001800 */
[----:B------:R-:W-:Y:S01]  /*1e90*/  IMAD.MOV.U32 R21, RZ, RZ, R14 ;  /* 0x000000ffff157224 */ /* 0x000fe200078e000e */
[----:B0-----:R-:W-:-:S08]  /*1ea0*/  DFMA R4, R12, -R2, 1 ;  /* 0x3ff000000c04742b */ /* 0x001fd00000000802 */
[----:B------:R-:W-:-:S08]  /*1eb0*/  DFMA R4, R4, R4, R4 ;  /* 0x000000040404722b */ /* 0x000fd00000000004 */
[----:B------:R-:W-:Y:S01]  /*1ec0*/  DFMA R12, R12, R4, R12 ;  /* 0x000000040c0c722b */ /* 0x000fe2000000000c */
[----:B------:R-:W-:Y:S01]  /*1ed0*/  SEL R5, R15, 0x63400000, !P1 ;  /* 0x634000000f057807 */ /* 0x000fe20004800000 */
[----:B------:R-:W-:Y:S01]  /*1ee0*/  IMAD.MOV.U32 R4, RZ, RZ, R8 ;  /* 0x000000ffff047224 */ /* 0x000fe200078e0008 */
[----:B------:R-:W-:Y:S02]  /*1ef0*/  FSETP.GEU.AND P1, PT, |R9|, 1.469367938527859385e-39, PT ;  /* 0x001000000900780b */ /* 0x000fe40003f2e200 */
[----:B------:R-:W-:-:S03]  /*1f00*/  LOP3.LUT R5, R5, 0x800fffff, R9, 0xf8, !PT ;  /* 0x800fffff05057812 */ /* 0x000fc600078ef809 */
[----:B------:R-:W-:-:S08]  /*1f10*/  DFMA R16, R12, -R2, 1 ;  /* 0x3ff000000c10742b */ /* 0x000fd00000000802 */
[----:B------:R-:W-:Y:S01]  /*1f20*/  DFMA R12, R12, R16, R12 ;  /* 0x000000100c0c722b */ /* 0x000fe2000000000c */
[----:B------:R-:W-:Y:S10]  /*1f30*/  @P1 BRA `(.L_x_22) ;  /* 0x0000000000201947 */ /* 0x000ff40003800000 */
[----:B------:R-:W-:Y:S01]  /*1f40*/  LOP3.LUT R17, R11, 0x7ff00000, RZ, 0xc0, !PT ;  /* 0x7ff000000b117812 */ /* 0x000fe200078ec0ff */
[----:B------:R-:W-:-:S03]  /*1f50*/  IMAD.MOV.U32 R16, RZ, RZ, RZ ;  /* 0x000000ffff107224 */ /* 0x000fc600078e00ff */
[----:B------:R-:W-:-:S04]  /*1f60*/  ISETP.GE.U32.AND P1, PT, R14, R17, PT ;  /* 0x000000110e00720c */ /* 0x000fc80003f26070 */
[----:B------:R-:W-:-:S04]  /*1f70*/  SEL R17, R15, 0x63400000, !P1 ;  /* 0x634000000f117807 */ /* 0x000fc80004800000 */
[----:B------:R-:W-:-:S04]  /*1f80*/  LOP3.LUT R17, R17, 0x80000000, R9, 0xf8, !PT ;  /* 0x8000000011117812 */ /* 0x000fc800078ef809 */
[----:B------:R-:W-:-:S06]  /*1f90*/  LOP3.LUT R17, R17, 0x100000, RZ, 0xfc, !PT ;  /* 0x0010000011117812 */ /* 0x000fcc00078efcff */
[----:B------:R-:W-:-:S10]  /*1fa0*/  DFMA R4, R4, 2, -R16 ;  /* 0x400000000404782b */ /* 0x000fd40000000810 */
[----:B------:R-:W-:-:S07]  /*1fb0*/  LOP3.LUT R21, R5, 0x7ff00000, RZ, 0xc0, !PT ;  /* 0x7ff0000005157812 */ /* 0x000fce00078ec0ff */
.L_x_22:
[----:B------:R-:W-:Y:S01]  /*1fc0*/  IMAD.MOV.U32 R20, RZ, RZ, R19 ;  /* 0x000000ffff147224 */ /* 0x000fe200078e0013 */
[----:B------:R-:W-:Y:S01]  /*1fd0*/  @!P0 LOP3.LUT R20, R3, 0x7ff00000, RZ, 0xc0, !PT ;  /* 0x7ff0000003148812 */ /* 0x000fe200078ec0ff */
[----:B------:R-:W-:Y:S01]  /*1fe0*/  VIADD R22, R21, 0xffffffff ;  /* 0xffffffff15167836 */ /* 0x000fe20000000000 */
[----:B------:R-:W-:Y:S02]  /*1ff0*/  DMUL R16, R12, R4 ;  /* 0x000000040c107228 */ /* 0x000fe40000000000 */
[----:B------:R-:W-:Y:S02]  /*2000*/  IADD3 R23, PT, PT, R20, -0x1, RZ ;  /* 0xffffffff14177810 */ /* 0x000fe40007ffe0ff */
[----:B------:R-:W-:-:S04]  /*2010*/  ISETP.GT.U32.AND P0, PT, R22, 0x7feffffe, PT ;  /* 0x7feffffe1600780c */ /* 0x000fc80003f04070 */
[----:B------:R-:W-:Y:S01]  /*2020*/  ISETP.GT.U32.OR P0, PT, R23, 0x7feffffe, P0 ;  /* 0x7feffffe1700780c */ /* 0x000fe20000704470 */
[----:B------:R-:W-:-:S08]  /*2030*/  DFMA R18, R16, -R2, R4 ;  /* 0x800000021012722b */ /* 0x000fd00000000004 */
[----:B------:R-:W-:-:S04]  /*2040*/  DFMA R12, R12, R18, R16 ;  /* 0x000000120c0c722b */ /* 0x000fc80000000010 */
[----:B------:R-:W-:Y:S07]  /*2050*/  @P0 BRA `(.L_x_23) ;  /* 0x00000000006c0947 */ /* 0x000fee0003800000 */
[----:B------:R-:W-:-:S04]  /*2060*/  LOP3.LUT R9, R11, 0x7ff00000, RZ, 0xc0, !PT ;  /* 0x7ff000000b097812 */ /* 0x000fc800078ec0ff */
[CC--:B------:R-:W-:Y:S02]  /*2070*/  VIADDMNMX R8, R14.reuse, -R9.reuse, 0xb9600000, !PT ;  /* 0xb96000000e087446 */ /* 0x0c0fe40007800909 */
[----:B------:R-:W-:Y:S02]  /*2080*/  ISETP.GE.U32.AND P0, PT, R14, R9, PT ;  /* 0x000000090e00720c */ /* 0x000fe40003f06070 */
[----:B------:R-:W-:Y:S02]  /*2090*/  VIMNMX R8, PT, PT, R8, 0x46a00000, PT ;  /* 0x46a0000008087848 */ /* 0x000fe40003fe0100 */
[----:B------:R-:W-:-:S05]  /*20a0*/  SEL R15, R15, 0x63400000, !P0 ;  /* 0x634000000f0f7807 */ /* 0x000fca0004000000 */
[----:B------:R-:W-:Y:S02]  /*20b0*/  IMAD.IADD R16, R8, 0x1, -R15 ;  /* 0x0000000108107824 */ /* 0x000fe400078e0a0f */
[----:B------:R-:W-:Y:S02]  /*20c0*/  IMAD.MOV.U32 R8, RZ, RZ, RZ ;  /* 0x000000ffff087224 */ /* 0x000fe400078e00ff */
[----:B------:R-:W-:-:S06]  /*20d0*/  VIADD R9, R16, 0x7fe00000 ;  /* 0x7fe0000010097836 */ /* 0x000fcc0000000000 */
[----:B------:R-:W-:-:S10]  /*20e0*/  DMUL R14, R12, R8 ;  /* 0x000000080c0e7228 */ /* 0x000fd40000000000 */
[----:B------:R-:W-:-:S13]  /*20f0*/  FSETP.GTU.AND P0, PT, |R15|, 1.469367938527859385e-39, PT ;  /* 0x001000000f00780b */ /* 0x000fda0003f0c200 */
[----:B------:R-:W-:Y:S05]  /*2100*/  @P0 BRA `(.L_x_24) ;  /* 0x0000000000940947 */ /* 0x000fea0003800000 */
[----:B------:R-:W-:Y:S01]  /*2110*/  DFMA R2, R12, -R2, R4 ;  /* 0x800000020c02722b */ /* 0x000fe20000000004 */
[----:B------:R-:W-:-:S09]  /*2120*/  IMAD.MOV.U32 R8, RZ, RZ, RZ ;  /* 0x000000ffff087224 */ /* 0x000fd200078e00ff */
[C---:B------:R-:W-:Y:S02]  /*2130*/  FSETP.NEU.AND P0, PT, R3.reuse, RZ, PT ;  /* 0x000000ff0300720b */ /* 0x040fe40003f0d000 */
[----:B------:R-:W-:-:S04]  /*2140*/  LOP3.LUT R11, R3, 0x80000000, R11, 0x48, !PT ;  /* 0x80000000030b7812 */ /* 0x000fc800078e480b */
[----:B------:R-:W-:-:S07]  /*2150*/  LOP3.LUT R9, R11, R9, RZ, 0xfc, !PT ;  /* 0x000000090b097212 */ /* 0x000fce00078efcff */
[----:B------:R-:W-:Y:S05]  /*2160*/  @!P0 BRA `(.L_x_24) ;  /* 0x00000000007c8947 */ /* 0x000fea0003800000 */
[----:B------:R-:W-:Y:S01]  /*2170*/  IMAD.MOV R3, RZ, RZ, -R16 ;  /* 0x000000ffff037224 */ /* 0x000fe200078e0a10 */
[----:B------:R-:W-:Y:S01]  /*2180*/  MOV R2, RZ ;  /* 0x000000ff00027202 */ /* 0x000fe20000000f00 */
[----:B------:R-:W-:-:S05]  /*2190*/  DMUL.RP R8, R12, R8 ;  /* 0x000000080c087228 */ /* 0x000fca0000008000 */
[----:B------:R-:W-:-:S05]  /*21a0*/  DFMA R2, R14, -R2, R12 ;  /* 0x800000020e02722b */ /* 0x000fca000000000c */
[----:B------:R-:W-:Y:S02]  /*21b0*/  LOP3.LUT R11, R9, R11, RZ, 0x3c, !PT ;  /* 0x0000000b090b7212 */ /* 0x000fe400078e3cff */
[----:B------:R-:W-:-:S04]  /*21c0*/  IADD3 R2, PT, PT, -R16, -0x43300000, RZ ;  /* 0xbcd0000010027810 */ /* 0x000fc80007ffe1ff */
[----:B------:R-:W-:-:S04]  /*21d0*/  FSETP.NEU.AND P0, PT, |R3|, R2, PT ;  /* 0x000000020300720b */ /* 0x000fc80003f0d200 */
[----:B------:R-:W-:Y:S02]  /*21e0*/  FSEL R14, R8, R14, !P0 ;  /* 0x0000000e080e7208 */ /* 0x000fe40004000000 */
[----:B------:R-:W-:Y:S01]  /*21f0*/  FSEL R15, R11, R15, !P0 ;  /* 0x0000000f0b0f7208 */ /* 0x000fe20004000000 */
[----:B------:R-:W-:Y:S06]  /*2200*/  BRA `(.L_x_24) ;  /* 0x0000000000547947 */ /* 0x000fec0003800000 */
.L_x_23:
[----:B------:R-:W-:-:S14]  /*2210*/  DSETP.NAN.AND P0, PT, R8, R8, PT ;  /* 0x000000080800722a */ /* 0x000fdc0003f08000 */
[----:B------:R-:W-:Y:S05]  /*2220*/  @P0 BRA `(.L_x_25) ;  /* 0x0000000000440947 */ /* 0x000fea0003800000 */
[----:B------:R-:W-:-:S14]  /*2230*/  DSETP.NAN.AND P0, PT, R10, R10, PT ;  /* 0x0000000a0a00722a */ /* 0x000fdc0003f08000 */
[----:B------:R-:W-:Y:S05]  /*2240*/  @P0 BRA `(.L_x_26) ;  /* 0x0000000000300947 */ /* 0x000fea0003800000 */
[----:B------:R-:W-:Y:S01]  /*2250*/  ISETP.NE.AND P0, PT, R21, R20, PT ;  /* 0x000000141500720c */ /* 0x000fe20003f05270 */
[----:B------:R-:W-:Y:S02]  /*2260*/  IMAD.MOV.U32 R14, RZ, RZ, 0x0 ;  /* 0x00000000ff0e7424 */ /* 0x000fe400078e00ff */
[----:B------:R-:W-:-:S10]  /*2270*/  IMAD.MOV.U32 R15, RZ, RZ, -0x80000 ;  /* 0xfff80000ff0f7424 */ /* 0x000fd400078e00ff */
[----:B------:R-:W-:Y:S05]  /*2280*/  @!P0 BRA `(.L_x_24) ;  /* 0x0000000000348947 */ /* 0x000fea0003800000 */
[----:B------:R-:W-:Y:S02]  /*2290*/  ISETP.NE.AND P0, PT, R21, 0x7ff00000, PT ;  /* 0x7ff000001500780c */ /* 0x000fe40003f05270 */
[----:B------:R-:W-:Y:S02]  /*22a0*/  LOP3.LUT R15, R9, 0x80000000, R11, 0x48, !PT ;  /* 0x80000000090f7812 */ /* 0x000fe400078e480b */
[----:B------:R-:W-:-:S13]  /*22b0*/  ISETP.EQ.OR P0, PT, R20, RZ, !P0 ;  /* 0x000000ff1400720c */ /* 0x000fda0004702670 */
[----:B------:R-:W-:Y:S01]  /*22c0*/  @P0 LOP3.LUT R2, R15, 0x7ff00000, RZ, 0xfc, !PT ;  /* 0x7ff000000f020812 */ /* 0x000fe200078efcff */
[----:B------:R-:W-:Y:S02]  /*22d0*/  @!P0 IMAD.MOV.U32 R14, RZ, RZ, RZ ;  /* 0x000000ffff0e8224 */ /* 0x000fe400078e00ff */
[----:B------:R-:W-:Y:S02]  /*22e0*/  @P0 IMAD.MOV.U32 R14, RZ, RZ, RZ ;  /* 0x000000ffff0e0224 */ /* 0x000fe400078e00ff */
[----:B------:R-:W-:Y:S01]  /*22f0*/  @P0 IMAD.MOV.U32 R15, RZ, RZ, R2 ;  /* 0x000000ffff0f0224 */ /* 0x000fe200078e0002 */
[----:B------:R-:W-:Y:S06]  /*2300*/  BRA `(.L_x_24) ;  /* 0x0000000000147947 */ /* 0x000fec0003800000 */
.L_x_26:
[----:B------:R-:W-:Y:S02]  /*2310*/  LOP3.LUT R15, R11, 0x80000, RZ, 0xfc, !PT ;  /* 0x000800000b0f7812 */ /* 0x000fe400078efcff */
[----:B------:R-:W-:Y:S01]  /*2320*/  MOV R14, R10 ;  /* 0x0000000a000e7202 */ /* 0x000fe20000000f00 */
[----:B------:R-:W-:Y:S06]  /*2330*/  BRA `(.L_x_24) ;  /* 0x0000000000087947 */ /* 0x000fec0003800000 */
.L_x_25:
[----:B------:R-:W-:Y:S01]  /*2340*/  LOP3.LUT R15, R9, 0x80000, RZ, 0xfc, !PT ;  /* 0x00080000090f7812 */ /* 0x000fe200078efcff */
[----:B------:R-:W-:-:S07]  /*2350*/  IMAD.MOV.U32 R14, RZ, RZ, R8 ;  /* 0x000000ffff0e7224 */ /* 0x000fce00078e0008 */
.L_x_24:
[----:B------:R-:W-:Y:S02]  /*2360*/  IMAD.MOV.U32 R2, RZ, RZ, R0 ;  /* 0x000000ffff027224 */ /* 0x000fe400078e0000 */
[----:B------:R-:W-:-:S04]  /*2370*/  IMAD.MOV.U32 R3, RZ, RZ, 0x0 ;  /* 0x00000000ff037424 */ /* 0x000fc800078e00ff */
[----:B------:R-:W-:Y:S05]  /*2380*/  RET.REL.NODEC R2 `(_Z4TestiiPdS_S_S_) ;  /* 0xffffffdc021c7950 */ /* 0x000fea0003c3ffff */
.L_x_27:
[----:B------:R-:W-:-:S00]  /*2390*/  BRA `(.L_x_27) ;  /* 0xfffffffc00fc7947 */ /* 0x000fc0000383ffff */
[----:B------:R-:W-:-:S00]  /*23a0*/  NOP ;  /* 0x0000000000007918 */ /* 0x000fc00000000000 */
        /* <DEDUP_REMOVED lines=13> */
.L_x_63:


//--------------------- .text._Z19BackwardPropagationiiPdS_S_S_S_d --------------------------
	.section	.text._Z19BackwardPropagationiiPdS_S_S_S_d,"ax",@progbits
	.align	128
        .global         _Z19BackwardPropagationiiPdS_S_S_S_d
        .type           _Z19BackwardPropagationiiPdS_S_S_S_d,@function
        .size           _Z19BackwardPropagationiiPdS_S_S_S_d,(.L_x_64 - _Z19BackwardPropagationiiPdS_S_S_S_d)
        .other          _Z19BackwardPropagationiiPdS_S_S_S_d,@"STO_CUDA_ENTRY STV_DEFAULT"
_Z19BackwardPropagationiiPdS_S_S_S_d:
.text._Z19BackwardPropagationiiPdS_S_S_S_d:
[----:B------:R-:W-:Y:S01]  /*0000*/  LDC R1, c[0x0][0x37c] ;  /* 0x0000df00ff017b82 */ /* 0x000fe20000000800 */
[----:B------:R-:W0:Y:S07]  /*0010*/  S2R R3, SR_TID.X ;  /* 0x0000000000037919 */ /* 0x000e2e0000002100 */
[----:B------:R-:W0:Y:S01]  /*0020*/  S2UR UR4, SR_CTAID.X ;  /* 0x00000000000479c3 */ /* 0x000e220000002500 */
[----:B------:R-:W1:Y:S07]  /*0030*/  LDCU UR5, c[0x0][0x384] ;  /* 0x00007080ff0577ac */ /* 0x000e6e0008000800 */
[----:B------:R-:W0:Y:S02]  /*0040*/  LDC R0, c[0x0][0x360] ;  /* 0x0000d800ff007b82 */ /* 0x000e240000000800 */
[----:B0-----:R-:W-:-:S05]  /*0050*/  IMAD R0, R0, UR4, R3 ;  /* 0x0000000400007c24 */ /* 0x001fca000f8e0203 */
[----:B-1----:R-:W-:-:S13]  /*0060*/  ISETP.GE.AND P0, PT, R0, UR5, PT ;  /* 0x0000000500007c0c */ /* 0x002fda000bf06270 */
[----:B------:R-:W-:Y:S05]  /*0070*/  @P0 EXIT ;  /* 0x000000000000094d */ /* 0x000fea0003800000 */
[----:B------:R-:W0:Y:S01]  /*0080*/  LDC.64 R8, c[0x0][0x3a8] ;  /* 0x0000ea00ff087b82 */ /* 0x000e220000000a00 */
[----:B------:R-:W1:Y:S01]  /*0090*/  LDCU.64 UR6, c[0x0][0x358] ;  /* 0x00006b00ff0677ac */ /* 0x000e620008000a00 */
[----:B------:R-:W-:-:S06]  /*00a0*/  CS2R R14, SRZ ;  /* 0x00000000000e7805 */ /* 0x000fcc000001ff00 */
[----:B------:R-:W2:Y:S01]  /*00b0*/  LDC R3, c[0x0][0x380] ;  /* 0x0000e000ff037b82 */ /* 0x000ea20000000800 */
[----:B0-----:R-:W-:-:S05]  /*00c0*/  IMAD.WIDE R8, R0, 0x8, R8 ;  /* 0x0000000800087825 */ /* 0x001fca00078e0208 */
[----:B-1----:R0:W-:Y:S01]  /*00d0*/  STG.E.64 desc[UR6][R8.64], RZ ;  /* 0x000000ff08007986 */ /* 0x0021e2000c101b06 */
[----:B--2---:R-:W-:-:S13]  /*00e0*/  ISETP.GE.AND P0, PT, R3, 0x1, PT ;  /* 0x000000010300780c */ /* 0x004fda0003f06270 */
[----:B0-----:R-:W-:Y:S05]  /*00f0*/  @!P0 BRA `(.L_x_28) ;  /* 0x0000000400f88947 */ /* 0x001fea0003800000 */
[C---:B------:R-:W-:Y:S01]  /*0100*/  ISETP.GE.U32.AND P1, PT, R3.reuse, 0x8, PT ;  /* 0x000000080300780c */ /* 0x040fe20003f26070 */
[----:B------:R-:W-:Y:S01]  /*0110*/  IMAD R4, R0, R3, RZ ;  /* 0x0000000300047224 */ /* 0x000fe200078e02ff */
[----:B------:R-:W-:Y:S01]  /*0120*/  LOP3.LUT R2, R3, 0x7, RZ, 0xc0, !PT ;  /* 0x0000000703027812 */ /* 0x000fe200078ec0ff */
[----:B------:R-:W-:Y:S01]  /*0130*/  IMAD.MOV.U32 R5, RZ, RZ, RZ ;  /* 0x000000ffff057224 */ /* 0x000fe200078e00ff */
[----:B------:R-:W-:Y:S02]  /*0140*/  CS2R R28, SRZ ;  /* 0x00000000001c7805 */ /* 0x000fe4000001ff00 */
[----:B------:R-:W-:Y:S02]  /*0150*/  CS2R R14, SRZ ;  /* 0x00000000000e7805 */ /* 0x000fe4000001ff00 */
[----:B------:R-:W-:-:S05]  /*0160*/  ISETP.NE.AND P0, PT, R2, RZ, PT ;  /* 0x000000ff0200720c */ /* 0x000fca0003f05270 */
[----:B------:R-:W-:Y:S08]  /*0170*/  @!P1 BRA `(.L_x_29) ;  /* 0x0000000000e49947 */ /* 0x000ff00003800000 */
[----:B------:R-:W0:Y:S01]  /*0180*/  LDCU.64 UR4, c[0x0][0x390] ;  /* 0x00007200ff0477ac */ /* 0x000e220008000a00 */
[----:B------:R-:W-:Y:S01]  /*0190*/  LOP3.LUT R5, R3, 0x7ffffff8, RZ, 0xc0, !PT ;  /* 0x7ffffff803057812 */ /* 0x000fe200078ec0ff */
[----:B------:R-:W-:Y:S01]  /*01a0*/  IMAD.MOV.U32 R6, RZ, RZ, R4 ;  /* 0x000000ffff067224 */ /* 0x000fe200078e0004 */
[----:B------:R-:W-:-:S03]  /*01b0*/  CS2R R28, SRZ ;  /* 0x00000000001c7805 */ /* 0x000fc6000001ff00 */
[----:B------:R-:W-:Y:S01]  /*01c0*/  IMAD.MOV R7, RZ, RZ, -R5 ;  /* 0x000000ffff077224 */ /* 0x000fe200078e0a05 */
[----:B0-----:R-:W-:-:S04]  /*01d0*/  UIADD3 UR4, UP0, UPT, UR4, 0x20, URZ ;  /* 0x0000002004047890 */ /* 0x001fc8000ff1e0ff */
[----:B------:R-:W-:Y:S02]  /*01e0*/  UIADD3.X UR5, UPT, UPT, URZ, UR5, URZ, UP0, !UPT ;  /* 0x00000005ff057290 */ /* 0x000fe400087fe4ff */
[----:B------:R-:W-:-:S04]  /*01f0*/  IMAD.U32 R10, RZ, RZ, UR4 ;  /* 0x00000004ff0a7e24 */ /* 0x000fc8000f8e00ff */
[----:B------:R-:W-:-:S07]  /*0200*/  IMAD.U32 R11, RZ, RZ, UR5 ;  /* 0x00000005ff0b7e24 */ /* 0x000fce000f8e00ff */
.L_x_30:
[----:B------:R-:W2:Y:S01]  /*0210*/  LDG.E.64 R16, desc[UR6][R10.64+-0x20] ;  /* 0xffffe0060a107981 */ /* 0x000ea2000c1e1b00 */
[----:B------:R-:W0:Y:S02]  /*0220*/  LDC.64 R22, c[0x0][0x388] ;  /* 0x0000e200ff167b82 */ /* 0x000e240000000a00 */
[----:B0-----:R-:W-:-:S05]  /*0230*/  IMAD.WIDE R22, R6, 0x8, R22 ;  /* 0x0000000806167825 */ /* 0x001fca00078e0216 */
[----:B------:R-:W3:Y:S01]  /*0240*/  LDG.E.64 R12, desc[UR6][R22.64] ;  /* 0x00000006160c7981 */ /* 0x000ee2000c1e1b00 */
[----:B-12---:R-:W-:-:S07]  /*0250*/  DADD R28, R16, R28 ;  /* 0x00000000101c7229 */ /* 0x006fce000000001c */
[----:B------:R-:W-:Y:S04]  /*0260*/  STG.E.64 desc[UR6][R8.64], R28 ;  /* 0x0000001c08007986 */ /* 0x000fe8000c101b06 */
[----:B------:R-:W2:Y:S01]  /*0270*/  LDG.E.64 R18, desc[UR6][R10.64+-0x18] ;  /* 0xffffe8060a127981 */ /* 0x000ea2000c1e1b00 */
[----:B---3--:R-:W-:-:S03]  /*0280*/  DFMA R16, R16, R12, R14 ;  /* 0x0000000c1010722b */ /* 0x008fc6000000000e */
[----:B------:R-:W3:Y:S01]  /*0290*/  LDG.E.64 R12, desc[UR6][R22.64+0x8] ;  /* 0x00000806160c7981 */ /* 0x000ee2000c1e1b00 */
[----:B--2---:R-:W-:-:S07]  /*02a0*/  DADD R24, R28, R18 ;  /* 0x000000001c187229 */ /* 0x004fce0000000012 */
[----:B------:R0:W-:Y:S04]  /*02b0*/  STG.E.64 desc[UR6][R8.64], R24 ;  /* 0x0000001808007986 */ /* 0x0001e8000c101b06 */
        /* <DEDUP_REMOVED lines=10> */
[----:B------:R-:W0:Y:S01]  /*0360*/  LDG.E.64 R18, desc[UR6][R10.64] ;  /* 0x000000060a127981 */ /* 0x000e22000c1e1b00 */
[----:B---3--:R-:W-:-:S03]  /*0370*/  DFMA R16, R16, R12, R14 ;  /* 0x0000000c1010722b */ /* 0x008fc6000000000e */
[----:B------:R-:W3:Y:S01]  /*0380*/  LDG.E.64 R14, desc[UR6][R22.64+0x20] ;  /* 0x00002006160e7981 */ /* 0x000ee2000c1e1b00 */
[----:B0-----:R-:W-:-:S07]  /*0390*/  DADD R24, R20, R18 ;  /* 0x0000000014187229 */ /* 0x001fce0000000012 */
[----:B------:R0:W-:Y:S04]  /*03a0*/  STG.E.64 desc[UR6][R8.64], R24 ;  /* 0x0000001808007986 */ /* 0x0001e8000c101b06 */
[----:B------:R-:W1:Y:S01]  /*03b0*/  LDG.E.64 R12, desc[UR6][R10.64+0x8] ;  /* 0x000008060a0c7981 */ /* 0x000e62000c1e1b00 */
[----:B---3--:R-:W-:-:S03]  /*03c0*/  DFMA R18, R18, R14, R16 ;  /* 0x0000000e1212722b */ /* 0x008fc60000000010 */
[----:B------:R-:W3:Y:S01]  /*03d0*/  LDG.E.64 R14, desc[UR6][R22.64+0x28] ;  /* 0x00002806160e7981 */ /* 0x000ee2000c1e1b00 */
[----:B-1----:R-:W-:-:S07]  /*03e0*/  DADD R26, R24, R12 ;  /* 0x00000000181a7229 */ /* 0x002fce000000000c */
[----:B------:R1:W-:Y:S04]  /*03f0*/  STG.E.64 desc[UR6][R8.64], R26 ;  /* 0x0000001a08007986 */ /* 0x0003e8000c101b06 */
[----:B------:R-:W2:Y:S01]  /*0400*/  LDG.E.64 R16, desc[UR6][R10.64+0x10] ;  /* 0x000010060a107981 */ /* 0x000ea2000c1e1b00 */
[----:B---3--:R-:W-:-:S03]  /*0410*/  DFMA R12, R12, R14, R18 ;  /* 0x0000000e0c0c722b */ /* 0x008fc60000000012 */
[----:B------:R-:W3:Y:S01]  /*0420*/  LDG.E.64 R18, desc[UR6][R22.64+0x30] ;  /* 0x0000300616127981 */ /* 0x000ee2000c1e1b00 */
[----:B--2---:R-:W-:-:S07]  /*0430*/  DADD R20, R26, R16 ;  /* 0x000000001a147229 */ /* 0x004fce0000000010 */
[----:B------:R1:W-:Y:S04]  /*0440*/  STG.E.64 desc[UR6][R8.64], R20 ;  /* 0x0000001408007986 */ /* 0x0003e8000c101b06 */
[----:B------:R2:W4:Y:S04]  /*0450*/  LDG.E.64 R14, desc[UR6][R10.64+0x18] ;  /* 0x000018060a0e7981 */ /* 0x000528000c1e1b00 */
[----:B0-----:R-:W5:Y:S01]  /*0460*/  LDG.E.64 R24, desc[UR6][R22.64+0x38] ;  /* 0x0000380616187981 */ /* 0x001f62000c1e1b00 */
[----:B------:R-:W-:-:S05]  /*0470*/  VIADD R7, R7, 0x8 ;  /* 0x0000000807077836 */ /* 0x000fca0000000000 */
[----:B------:R-:W-:Y:S01]  /*0480*/  ISETP.NE.AND P1, PT, R7, RZ, PT ;  /* 0x000000ff0700720c */ /* 0x000fe20003f25270 */
[----:B---3--:R-:W-:Y:S01]  /*0490*/  DFMA R12, R16, R18, R12 ;  /* 0x00000012100c722b */ /* 0x008fe2000000000c */
[----:B--2---:R-:W-:Y:S01]  /*04a0*/  IADD3 R10, P2, PT, R10, 0x40, RZ ;  /* 0x000000400a0a7810 */ /* 0x004fe20007f5e0ff */
[----:B------:R-:W-:-:S04]  /*04b0*/  VIADD R6, R6, 0x8 ;  /* 0x0000000806067836 */ /* 0x000fc80000000000 */
[----:B------:R-:W-:Y:S01]  /*04c0*/  IMAD.X R11, RZ, RZ, R11, P2 ;  /* 0x000000ffff0b7224 */ /* 0x000fe200010e060b */
[----:B----4-:R-:W-:-:S07]  /*04d0*/  DADD R28, R20, R14 ;  /* 0x00000000141c7229 */ /* 0x010fce000000000e */
[----:B------:R1:W-:Y:S01]  /*04e0*/  STG.E.64 desc[UR6][R8.64], R28 ;  /* 0x0000001c08007986 */ /* 0x0003e2000c101b06 */
[----:B-----5:R-:W-:Y:S01]  /*04f0*/  DFMA R14, R14, R24, R12 ;  /* 0x000000180e0e722b */ /* 0x020fe2000000000c */
[----:B------:R-:W-:Y:S10]  /*0500*/  @P1 BRA `(.L_x_30) ;  /* 0xfffffffc00401947 */ /* 0x000ff4000383ffff */
.L_x_29:
[----:B------:R-:W-:Y:S05]  /*0510*/  @!P0 BRA `(.L_x_28) ;  /* 0x0000000000f08947 */ /* 0x000fea0003800000 */
[----:B------:R-:W-:Y:S02]  /*0520*/  ISETP.GE.U32.AND P0, PT, R2, 0x4, PT ;  /* 0x000000040200780c */ /* 0x000fe40003f06070 */
[----:B------:R-:W-:-:S04]  /*0530*/  LOP3.LUT R24, R3, 0x3, RZ, 0xc0, !PT ;  /* 0x0000000303187812 */ /* 0x000fc800078ec0ff */
[----:B------:R-:W-:-:S07]  /*0540*/  ISETP.NE.AND P1, PT, R24, RZ, PT ;  /* 0x000000ff1800720c */ /* 0x000fce0003f25270 */
[----:B------:R-:W-:Y:S06]  /*0550*/  @!P0 BRA `(.L_x_31) ;  /* 0x0000000000688947 */ /* 0x000fec0003800000 */
[----:B------:R-:W0:Y:S08]  /*0560*/  LDC.64 R16, c[0x0][0x390] ;  /* 0x0000e400ff107b82 */ /* 0x000e300000000a00 */
[----:B------:R-:W2:Y:S01]  /*0570*/  LDC.64 R18, c[0x0][0x388] ;  /* 0x0000e200ff127b82 */ /* 0x000ea20000000a00 */
[----:B0-----:R-:W-:-:S05]  /*0580*/  IMAD.WIDE.U32 R16, R5, 0x8, R16 ;  /* 0x0000000805107825 */ /* 0x001fca00078e0010 */
[----:B------:R-:W3:Y:S01]  /*0590*/  LDG.E.64 R22, desc[UR6][R16.64] ;  /* 0x0000000610167981 */ /* 0x000ee2000c1e1b00 */
[----:B------:R-:W-:-:S04]  /*05a0*/  IMAD.IADD R7, R4, 0x1, R5 ;  /* 0x0000000104077824 */ /* 0x000fc800078e0205 */
[----:B--2---:R-:W-:-:S05]  /*05b0*/  IMAD.WIDE R18, R7, 0x8, R18 ;  /* 0x0000000807127825 */ /* 0x004fca00078e0212 */
[----:B-1----:R-:W2:Y:S01]  /*05c0*/  LDG.E.64 R26, desc[UR6][R18.64] ;  /* 0x00000006121a7981 */ /* 0x002ea2000c1e1b00 */
[----:B---3--:R-:W-:-:S07]  /*05d0*/  DADD R28, R28, R22 ;  /* 0x000000001c1c7229 */ /* 0x008fce0000000016 */
[----:B------:R-:W-:Y:S04]  /*05e0*/  STG.E.64 desc[UR6][R8.64], R28 ;  /* 0x0000001c08007986 */ /* 0x000fe8000c101b06 */
[----:B------:R-:W3:Y:S04]  /*05f0*/  LDG.E.64 R10, desc[UR6][R16.64+0x8] ;  /* 0x00000806100a7981 */ /* 0x000ee8000c1e1b00 */
[----:B------:R-:W4:Y:S01]  /*0600*/  LDG.E.64 R12, desc[UR6][R18.64+0x8] ;  /* 0x00000806120c7981 */ /* 0x000f22000c1e1b00 */
[----:B---3--:R-:W-:-:S07]  /*0610*/  DADD R20, R28, R10 ;  /* 0x000000001c147229 */ /* 0x008fce000000000a */
[----:B------:R0:W-:Y:S04]  /*0620*/  STG.E.64 desc[UR6][R8.64], R20 ;  /* 0x0000001408007986 */ /* 0x0001e8000c101b06 */
[----:B------:R-:W0:Y:S01]  /*0630*/  LDG.E.64 R6, desc[UR6][R16.64+0x10] ;  /* 0x0000100610067981 */ /* 0x000e22000c1e1b00 */
[----:B--2---:R-:W-:-:S03]  /*0640*/  DFMA R14, R22, R26, R14 ;  /* 0x0000001a160e722b */ /* 0x004fc6000000000e */
[----:B------:R-:W2:Y:S01]  /*0650*/  LDG.E.64 R22, desc[UR6][R18.64+0x10] ;  /* 0x0000100612167981 */ /* 0x000ea2000c1e1b00 */
[----:B0-----:R-:W-:-:S07]  /*0660*/  DADD R20, R20, R6 ;  /* 0x0000000014147229 */ /* 0x001fce0000000006 */
[----:B------:R0:W-:Y:S04]  /*0670*/  STG.E.64 desc[UR6][R8.64], R20 ;  /* 0x0000001408007986 */ /* 0x0001e8000c101b06 */
[----:B------:R-:W3:Y:S04]  /*0680*/  LDG.E.64 R26, desc[UR6][R16.64+0x18] ;  /* 0x00001806101a7981 */ /* 0x000ee8000c1e1b00 */
[----:B------:R-:W5:Y:S01]  /*0690*/  LDG.E.64 R18, desc[UR6][R18.64+0x18] ;  /* 0x0000180612127981 */ /* 0x000f62000c1e1b00 */
[----:B----4-:R-:W-:-:S08]  /*06a0*/  DFMA R12, R10, R12, R14 ;  /* 0x0000000c0a0c722b */ /* 0x010fd0000000000e */
[----:B--2---:R-:W-:Y:S01]  /*06b0*/  DFMA R12, R6, R22, R12 ;  /* 0x00000016060c722b */ /* 0x004fe2000000000c */
[----:B------:R-:W-:Y:S01]  /*06c0*/  VIADD R5, R5, 0x4 ;  /* 0x0000000405057836 */ /* 0x000fe20000000000 */
[----:B---3--:R-:W-:-:S07]  /*06d0*/  DADD R28, R20, R26 ;  /* 0x00000000141c7229 */ /* 0x008fce000000001a */
[----:B------:R0:W-:Y:S01]  /*06e0*/  STG.E.64 desc[UR6][R8.64], R28 ;  /* 0x0000001c08007986 */ /* 0x0001e2000c101b06 */
[----:B-----5:R-:W-:-:S11]  /*06f0*/  DFMA R14, R26, R18, R12 ;  /* 0x000000121a0e722b */ /* 0x020fd6000000000c */
.L_x_31:
[----:B------:R-:W-:Y:S05]  /*0700*/  @!P1 BRA `(.L_x_28) ;  /* 0x0000000000749947 */ /* 0x000fea0003800000 */
[----:B------:R-:W-:-:S13]  /*0710*/  ISETP.NE.AND P0, PT, R24, 0x1, PT ;  /* 0x000000011800780c */ /* 0x000fda0003f05270 */
[----:B------:R-:W2:Y:S08]  /*0720*/  @P0 LDC.64 R6, c[0x0][0x390] ;  /* 0x0000e400ff060b82 */ /* 0x000eb00000000a00 */
[----:B01----:R-:W0:Y:S01]  /*0730*/  @P0 LDC.64 R20, c[0x0][0x388] ;  /* 0x0000e200ff140b82 */ /* 0x003e220000000a00 */
[----:B--2---:R-:W-:-:S05]  /*0740*/  @P0 IMAD.WIDE.U32 R24, R5, 0x8, R6 ;  /* 0x0000000805180825 */ /* 0x004fca00078e0006 */
[----:B------:R-:W2:Y:S01]  /*0750*/  @P0 LDG.E.64 R6, desc[UR6][R24.64] ;  /* 0x0000000618060981 */ /* 0x000ea2000c1e1b00 */
[----:B------:R-:W-:-:S04]  /*0760*/  @P0 IMAD.IADD R11, R4, 0x1, R5 ;  /* 0x00000001040b0824 */ /* 0x000fc800078e0205 */
[----:B0-----:R-:W-:-:S05]  /*0770*/  @P0 IMAD.WIDE R20, R11, 0x8, R20 ;  /* 0x000000080b140825 */ /* 0x001fca00078e0214 */
[----:B------:R-:W3:Y:S01]  /*0780*/  @P0 LDG.E.64 R10, desc[UR6][R20.64] ;  /* 0x00000006140a0981 */ /* 0x000ee2000c1e1b00 */
[----:B------:R-:W-:-:S04]  /*0790*/  LOP3.LUT R3, R3, 0x1, RZ, 0xc0, !PT ;  /* 0x0000000103037812 */ /* 0x000fc800078ec0ff */
[----:B------:R-:W-:-:S13]  /*07a0*/  ISETP.NE.U32.AND P1, PT, R3, 0x1, PT ;  /* 0x000000010300780c */ /* 0x000fda0003f25070 */
[----:B------:R-:W0:Y:S01]  /*07b0*/  @!P1 LDC.64 R22, c[0x0][0x390] ;  /* 0x0000e400ff169b82 */ /* 0x000e220000000a00 */
[----:B--2---:R-:W-:Y:S01]  /*07c0*/  @P0 DADD R18, R28, R6 ;  /* 0x000000001c120229 */ /* 0x004fe20000000006 */
[----:B------:R-:W-:-:S06]  /*07d0*/  @P0 IADD3 R5, PT, PT, R5, 0x2, RZ ;  /* 0x0000000205050810 */ /* 0x000fcc0007ffe0ff */
[----:B------:R-:W1:Y:S01]  /*07e0*/  @!P1 LDC.64 R2, c[0x0][0x388] ;  /* 0x0000e200ff029b82 */ /* 0x000e620000000a00 */
[----:B------:R2:W-:Y:S04]  /*07f0*/  @P0 STG.E.64 desc[UR6][R8.64], R18 ;  /* 0x0000001208000986 */ /* 0x0005e8000c101b06 */
[----:B------:R-:W4:Y:S01]  /*0800*/  @P0 LDG.E.64 R12, desc[UR6][R24.64+0x8] ;  /* 0x00000806180c0981 */ /* 0x000f22000c1e1b00 */
[----:B0-----:R-:W-:-:S03]  /*0810*/  @!P1 IMAD.WIDE.U32 R22, R5, 0x8, R22 ;  /* 0x0000000805169825 */ /* 0x001fc600078e0016 */
[----:B------:R-:W5:Y:S01]  /*0820*/  @P0 LDG.E.64 R16, desc[UR6][R20.64+0x8] ;  /* 0x0000080614100981 */ /* 0x000f62000c1e1b00 */
[----:B------:R-:W-:-:S04]  /*0830*/  @!P1 IMAD.IADD R5, R4, 0x1, R5 ;  /* 0x0000000104059824 */ /* 0x000fc800078e0205 */
[----:B-1----:R-:W-:Y:S01]  /*0840*/  @!P1 IMAD.WIDE R2, R5, 0x8, R2 ;  /* 0x0000000805029825 */ /* 0x002fe200078e0202 */
[----:B----4-:R-:W-:-:S07]  /*0850*/  @P0 DADD R28, R18, R12 ;  /* 0x00000000121c0229 */ /* 0x010fce000000000c */
[----:B------:R4:W-:Y:S04]  /*0860*/  @P0 STG.E.64 desc[UR6][R8.64], R28 ;  /* 0x0000001c08000986 */ /* 0x0009e8000c101b06 */
[----:B--2---:R-:W2:Y:S04]  /*0870*/  @!P1 LDG.E.64 R18, desc[UR6][R22.64] ;  /* 0x0000000616129981 */ /* 0x004ea8000c1e1b00 */
[----:B------:R-:W4:Y:S01]  /*0880*/  @!P1 LDG.E.64 R2, desc[UR6][R2.64] ;  /* 0x0000000602029981 */ /* 0x000f22000c1e1b00 */
[----:B---3--:R-:W-:-:S08]  /*0890*/  @P0 DFMA R10, R6, R10, R14 ;  /* 0x0000000a060a022b */ /* 0x008fd0000000000e */
[----:B-----5:R-:W-:Y:S02]  /*08a0*/  @P0 DFMA R14, R12, R16, R10 ;  /* 0x000000100c0e022b */ /* 0x020fe4000000000a */
[----:B--2---:R-:W-:-:S07]  /*08b0*/  @!P1 DADD R4, R18, R28 ;  /* 0x0000000012049229 */ /* 0x004fce000000001c */
[----:B------:R2:W-:Y:S01]  /*08c0*/  @!P1 STG.E.64 desc[UR6][R8.64], R4 ;  /* 0x0000000408009986 */ /* 0x0005e2000c101b06 */
[----:B----4-:R-:W-:-:S11]  /*08d0*/  @!P1 DFMA R14, R18, R2, R14 ;  /* 0x00000002120e922b */ /* 0x010fd6000000000e */
.L_x_28:
[----:B------:R-:W3:Y:S01]  /*08e0*/  LDC.64 R6, c[0x0][0x398] ;  /* 0x0000e600ff067b82 */ /* 0x000ee20000000a00 */
[----:B------:R-:W4:Y:S01]  /*08f0*/  LDCU.64 UR4, c[0x0][0x3b0] ;  /* 0x00007600ff0477ac */ /* 0x000f220008000a00 */
[----:B---3--:R-:W-:-:S05]  /*0900*/  IMAD.WIDE R6, R0, 0x8, R6 ;  /* 0x0000000800067825 */ /* 0x008fca00078e0206 */
[----:B012---:R-:W4:Y:S01]  /*0910*/  LDG.E.64 R8, desc[UR6][R6.64] ;  /* 0x0000000606087981 */ /* 0x007f22000c1e1b00 */
[----:B------:R-:W0:Y:S01]  /*0920*/  LDC.64 R4, c[0x0][0x3a8] ;  /* 0x0000ea00ff047b82 */ /* 0x000e220000000a00 */
[----:B------:R-:W-:-:S07]  /*0930*/  ISETP.NE.AND P0, PT, R0, RZ, PT ;  /* 0x000000ff0000720c */ /* 0x000fce0003f05270 */
[----:B------:R-:W1:Y:S01]  /*0940*/  LDC.64 R2, c[0x0][0x3a0] ;  /* 0x0000e800ff027b82 */ /* 0x000e620000000a00 */
[----:B----4-:R-:W-:-:S07]  /*0950*/  DFMA R8, -R14, UR4, R8 ;  /* 0x000000040e087c2b */ /* 0x010fce0008000108 */
[----:B------:R2:W-:Y:S01]  /*0960*/  STG.E.64 desc[UR6][R6.64], R8 ;  /* 0x0000000806007986 */ /* 0x0005e2000c101b06 */
[----:B------:R-:W-:Y:S06]  /*0970*/  BAR.SYNC.DEFER_BLOCKING 0x0 ;  /* 0x0000000000007b1d */ /* 0x000fec0000010000 */
[----:B0-----:R2:W5:Y:S01]  /*0980*/  LDG.E.64 R12, desc[UR6][R4.64] ;  /* 0x00000006040c7981 */ /* 0x001562000c1e1b00 */
[----:B------:R-:W-:Y:S04]  /*0990*/  BSSY.RECONVERGENT B0, `(.L_x_32) ;  /* 0x0000390000007945 */ /* 0x000fe80003800200 */
[----:B-1----:R-:W-:Y:S05]  /*09a0*/  @P0 BRA `(.L_x_33) ;  /* 0x0000003800380947 */ /* 0x002fea0003800000 */
[----:B--2---:R-:W0:Y:S02]  /*09b0*/  LDC.64 R6, c[0x0][0x3a8] ;  /* 0x0000ea00ff067b82 */ /* 0x004e240000000a00 */
[----:B0-----:R-:W2:Y:S04]  /*09c0*/  LDG.E.64 R26, desc[UR6][R6.64+0x8] ;  /* 0x00000806061a7981 */ /* 0x001ea8000c1e1b00 */
[----:B------:R-:W3:Y:S04]  /*09d0*/  LDG.E.64 R14, desc[UR6][R6.64+0x10] ;  /* 0x00001006060e7981 */ /* 0x000ee8000c1e1b00 */
[----:B------:R-:W4:Y:S04]  /*09e0*/  LDG.E.64 R16, desc[UR6][R6.64+0x18] ;  /* 0x0000180606107981 */ /* 0x000f28000c1e1b00 */
[----:B------:R-:W4:Y:S04]  /*09f0*/  LDG.E.64 R18, desc[UR6][R6.64+0x20] ;  /* 0x0000200606127981 */ /* 0x000f28000c1e1b00 */
[----:B------:R-:W4:Y:S04]  /*0a00*/  LDG.E.64 R22, desc[UR6][R6.64+0x28] ;  /* 0x0000280606167981 */ /* 0x000f28000c1e1b00 */
[----:B------:R-:W4:Y:S04]  /*0a10*/  LDG.E.64 R24, desc[UR6][R6.64+0x30] ;  /* 0x0000300606187981 */ /* 0x000f28000c1e1b00 */
[----:B------:R-:W4:Y:S04]  /*0a20*/  LDG.E.64 R20, desc[UR6][R6.64+0x38] ;  /* 0x0000380606147981 */ /* 0x000f28000c1e1b00 */
[----:B------:R-:W4:Y:S04]  /*0a30*/  LDG.E.64 R8, desc[UR6][R6.64+0x40] ;  /* 0x0000400606087981 */ /* 0x000f28000c1e1b00 */
[----:B------:R-:W4:Y:S01]  /*0a40*/  LDG.E.64 R10, desc[UR6][R6.64+0x48] ;  /* 0x00004806060a7981 */ /* 0x000f22000c1e1b00 */
[----:B--2--5:R-:W-:-:S03]  /*0a50*/  DADD R26, R12, R26 ;  /* 0x000000000c1a7229 */ /* 0x024fc6000000001a */
[----:B------:R-:W2:Y:S05]  /*0a60*/  LDG.E.64 R12, desc[UR6][R6.64+0x50] ;  /* 0x00005006060c7981 */ /* 0x000eaa000c1e1b00 */
[----:B---3--:R-:W-:Y:S01]  /*0a70*/  DADD R26, R26, R14 ;  /* 0x000000001a1a7229 */ /* 0x008fe2000000000e */
[----:B------:R-:W3:Y:S07]  /*0a80*/  LDG.E.64 R14, desc[UR6][R6.64+0x58] ;  /* 0x00005806060e7981 */ /* 0x000eee000c1e1b00 */
[----:B----4-:R-:W-:Y:S01]  /*0a90*/  DADD R26, R26, R16 ;  /* 0x000000001a1a7229 */ /* 0x010fe20000000010 */
[----:B------:R-:W4:Y:S07]  /*0aa0*/  LDG.E.64 R16, desc[UR6][R6.64+0x60] ;  /* 0x0000600606107981 */ /* 0x000f2e000c1e1b00 */
[----:B------:R-:W-:Y:S01]  /*0ab0*/  DADD R26, R26, R18 ;  /* 0x000000001a1a7229 */ /* 0x000fe20000000012 */
        /* <DEDUP_REMOVED lines=11> */
[----:B--2---:R-:W-:Y:S01]  /*0b70*/  DADD R26, R26, R12 ;  /* 0x000000001a1a7229 */ /* 0x004fe2000000000c */
[----:B------:R-:W2:Y:S07]  /*0b80*/  LDG.E.64 R12, desc[UR6][R6.64+0x98] ;  /* 0x00009806060c7981 */ /* 0x000eae000c1e1b00 */
        /* <DEDUP_REMOVED lines=866> */
[----:B----4-:R-:W-:-:S02]  /*41b0*/  DADD R28, R26, R16 ;  /* 0x000000001a1c7229 */ /* 0x010fc40000000010 */
[----:B------:R-:W4:Y:S04]  /*41c0*/  LDG.E.64 R26, desc[UR6][R6.64+0xe28] ;  /* 0x000e2806061a7981 */ /* 0x000f28000c1e1b00 */
[----:B------:R-:W4:Y:S02]  /*41d0*/  LDG.E.64 R16, desc[UR6][R6.64+0xe30] ;  /* 0x000e300606107981 */ /* 0x000f24000c1e1b00 */
[----:B------:R-:W-:-:S08]  /*41e0*/  DADD R18, R28, R18 ;  /* 0x000000001c127229 */ /* 0x000fd00000000012 */
[----:B------:R-:W-:-:S08]  /*41f0*/  DADD R18, R18, R22 ;  /* 0x0000000012127229 */ /* 0x000fd00000000016 */
[----:B------:R-:W-:-:S08]  /*4200*/  DADD R18, R18, R24 ;  /* 0x0000000012127229 */ /* 0x000fd00000000018 */
[----:B------:R-:W-:-:S08]  /*4210*/  DADD R18, R18, R20 ;  /* 0x0000000012127229 */ /* 0x000fd00000000014 */
[----:B------:R-:W-:-:S08]  /*4220*/  DADD R8, R18, R8 ;  /* 0x0000000012087229 */ /* 0x000fd00000000008 */
[----:B------:R-:W-:-:S08]  /*4230*/  DADD R8, R8, R10 ;  /* 0x0000000008087229 */ /* 0x000fd0000000000a */
[----:B--2---:R-:W-:-:S08]  /*4240*/  DADD R8, R8, R12 ;  /* 0x0000000008087229 */ /* 0x004fd0000000000c */
[----:B---3--:R-:W-:-:S08]  /*4250*/  DADD R8, R8, R14 ;  /* 0x0000000008087229 */ /* 0x008fd0000000000e */
[----:B----4-:R-:W-:-:S08]  /*4260*/  DADD R26, R26, R8 ;  /* 0x000000001a1a7229 */ /* 0x010fd00000000008 */
[----:B------:R-:W-:-:S07]  /*4270*/  DADD R12, R26, R16 ;  /* 0x000000001a0c7229 */ /* 0x000fce0000000010 */
[----:B------:R0:W-:Y:S04]  /*4280*/  STG.E.64 desc[UR6][R4.64], R12 ;  /* 0x0000000c04007986 */ /* 0x0001e8000c101b06 */
.L_x_33:
[----:B------:R-:W-:Y:S05]  /*4290*/  BSYNC.RECONVERGENT B0 ;  /* 0x0000000000007941 */ /* 0x000fea0003800200 */
.L_x_32:
[----:B--2---:R-:W1:Y:S01]  /*42a0*/  MUFU.RCP64H R7, -455 ;  /* 0xc07c700000077908 */ /* 0x004e620000001800 */
[----:B------:R-:W-:Y:S01]  /*42b0*/  IMAD.MOV.U32 R10, RZ, RZ, 0x0 ;  /* 0x00000000ff0a7424 */ /* 0x000fe200078e00ff */
[----:B0-----:R0:W5:Y:S01]  /*42c0*/  LDG.E.64 R4, desc[UR6][R2.64] ;  /* 0x0000000602047981 */ /* 0x001162000c1e1b00 */
[----:B------:R-:W-:Y:S01]  /*42d0*/  IMAD.MOV.U32 R11, RZ, RZ, 0x407c7000 ;  /* 0x407c7000ff0b7424 */ /* 0x000fe200078e00ff */
[----:B-----5:R-:W-:Y:S01]  /*42e0*/  FSETP.GEU.AND P1, PT, |R13|, 6.5827683646048100446e-37, PT ;  /* 0x036000000d00780b */ /* 0x020fe20003f2e200 */
[----:B------:R-:W-:Y:S01]  /*42f0*/  IMAD.MOV.U32 R6, RZ, RZ, 0x1 ;  /* 0x00000001ff067424 */ /* 0x000fe200078e00ff */
[----:B------:R-:W-:Y:S05]  /*4300*/  BSSY.RECONVERGENT B0, `(.L_x_34) ;  /* 0x0000012000007945 */ /* 0x000fea0003800200 */
[----:B-1----:R-:W-:-:S08]  /*4310*/  DFMA R8, R6, R10, 1 ;  /* 0x3ff000000608742b */ /* 0x002fd0000000000a */
[----:B------:R-:W-:-:S08]  /*4320*/  DFMA R8, R8, R8, R8 ;  /* 0x000000080808722b */ /* 0x000fd00000000008 */
[----:B------:R-:W-:-:S08]  /*4330*/  DFMA R8, R6, R8, R6 ;  /* 0x000000080608722b */ /* 0x000fd00000000006 */
[----:B------:R-:W-:-:S08]  /*4340*/  DFMA R6, R8, R10, 1 ;  /* 0x3ff000000806742b */ /* 0x000fd0000000000a */
[----:B------:R-:W-:-:S08]  /*4350*/  DFMA R6, R8, R6, R8 ;  /* 0x000000060806722b */ /* 0x000fd00000000008 */
[----:B------:R-:W-:-:S08]  /*4360*/  DMUL R8, R6, R12 ;  /* 0x0000000c06087228 */ /* 0x000fd00000000000 */
[----:B------:R-:W-:-:S08]  /*4370*/  DFMA R10, R8, 455, R12 ;  /* 0x407c7000080a782b */ /* 0x000fd0000000000c */
[----:B0-----:R-:W-:-:S10]  /*4380*/  DFMA R2, R6, R10, R8 ;  /* 0x0000000a0602722b */ /* 0x001fd40000000008 */
[----:B------:R-:W-:-:S05]  /*4390*/  FFMA R0, RZ, -3.9443359375, R3 ;  /* 0xc07c7000ff007823 */ /* 0x000fca0000000003 */
[----:B------:R-:W-:-:S13]  /*43a0*/  FSETP.GT.AND P0, PT, |R0|, 1.469367938527859385e-39, PT ;  /* 0x001000000000780b */ /* 0x000fda0003f04200 */
[----:B------:R-:W-:Y:S05]  /*43b0*/  @P0 BRA P1, `(.L_x_35) ;  /* 0x0000000000180947 */ /* 0x000fea0000800000 */
[----:B------:R-:W-:Y:S01]  /*43c0*/  IMAD.MOV.U32 R6, RZ, RZ, R12 ;  /* 0x000000ffff067224 */ /* 0x000fe200078e000c */
[----:B------:R-:W-:Y:S01]  /*43d0*/  MOV R0, 0x4400 ;  /* 0x0000440000007802 */ /* 0x000fe20000000f00 */
[----:B------:R-:W-:-:S07]  /*43e0*/  IMAD.MOV.U32 R7, RZ, RZ, R13 ;  /* 0x000000ffff077224 */ /* 0x000fce00078e000d */
[----:B------:R-:W-:Y:S05]  /*43f0*/  CALL.REL.NOINC `($__internal_2_$__cuda_sm20_div_rn_f64_full) ;  /* 0x0000000000207944 */ /* 0x000fea0003c00000 */
[----:B------:R-:W-:Y:S02]  /*4400*/  IMAD.MOV.U32 R2, RZ, RZ, R10 ;  /* 0x000000ffff027224 */ /* 0x000fe400078e000a */
[----:B------:R-:W-:-:S07]  /*4410*/  IMAD.MOV.U32 R3, RZ, RZ, R11 ;  /* 0x000000ffff037224 */ /* 0x000fce00078e000b */
.L_x_35:
[----:B------:R-:W-:Y:S05]  /*4420*/  BSYNC.RECONVERGENT B0 ;  /* 0x0000000000007941 */ /* 0x000fea0003800200 */
.L_x_34:
[----:B------:R-:W0:Y:S01]  /*4430*/  LDCU.64 UR4, c[0x0][0x3b0] ;  /* 0x00007600ff0477ac */ /* 0x000e220008000a00 */
[----:B------:R-:W1:Y:S01]  /*4440*/  LDC.64 R6, c[0x0][0x3a0] ;  /* 0x0000e800ff067b82 */ /* 0x000e620000000a00 */
[----:B0-----:R-:W-:-:S07]  /*4450*/  DFMA R4, R2, UR4, R4 ;  /* 0x0000000402047c2b */ /* 0x001fce0008000004 */
[----:B-1----:R-:W-:Y:S01]  /*4460*/  STG.E.64 desc[UR6][R6.64], R4 ;  /* 0x0000000406007986 */ /* 0x002fe2000c101b06 */
[----:B------:R-:W-:Y:S05]  /*4470*/  EXIT ;  /* 0x000000000000794d */ /* 0x000fea0003800000 */
        .weak           $__internal_2_$__cuda_sm20_div_rn_f64_full
        .type           $__internal_2_$__cuda_sm20_div_rn_f64_full,@function
        .size           $__internal_2_$__cuda_sm20_div_rn_f64_full,(.L_x_64 - $__internal_2_$__cuda_sm20_div_rn_f64_full)
$__internal_2_$__cuda_sm20_div_rn_f64_full:
[----:B------:R-:W-:Y:S01]  /*4480*/  IMAD.MOV.U32 R3, RZ, RZ, -0x40039000 ;  /* 0xbffc7000ff037424 */ /* 0x000fe200078e00ff */
[----:B------:R-:W-:Y:S01]  /*4490*/  MOV R2, 0x0 ;  /* 0x0000000000027802 */ /* 0x000fe20000000f00 */
[----:B------:R-:W-:Y:S01]  /*44a0*/  IMAD.MOV.U32 R8, RZ, RZ, 0x1 ;  /* 0x00000001ff087424 */ /* 0x000fe200078e00ff */
[----:B------:R-:W-:Y:S01]  /*44b0*/  FSETP.GEU.AND P1, PT, |R7|, 1.469367938527859385e-39, PT ;  /* 0x001000000700780b */ /* 0x000fe20003f2e200 */
[----:B------:R-:W0:Y:S01]  /*44c0*/  MUFU.RCP64H R9, R3 ;  /* 0x0000000300097308 */ /* 0x000e220000001800 */
[----:B------:R-:W-:Y:S01]  /*44d0*/  IMAD.MOV.U32 R19, RZ, RZ, 0x40700000 ;  /* 0x40700000ff137424 */ /* 0x000fe200078e00ff */
[----:B------:R-:W-:Y:S04]  /*44e0*/  BSSY.RECONVERGENT B1, `(.L_x_36) ;  /* 0x0000045000017945 */ /* 0x000fe80003800200 */
[----:B------:R-:W-:Y:S01]  /*44f0*/  IADD3 R21, PT, PT, R19, -0x1, RZ ;  /* 0xffffffff13157810 */ /* 0x000fe20007ffe0ff */
[----:B0-----:R-:W-:-:S08]  /*4500*/  DFMA R10, R8, -R2, 1 ;  /* 0x3ff00000080a742b */ /* 0x001fd00000000802 */
[----:B------:R-:W-:Y:S01]  /*4510*/  DFMA R12, R10, R10, R10 ;  /* 0x0000000a0a0c722b */ /* 0x000fe2000000000a */
[----:B------:R-:W-:Y:S01]  /*4520*/  LOP3.LUT R10, R7, 0x7ff00000, RZ, 0xc0, !PT ;  /* 0x7ff00000070a7812 */ /* 0x000fe200078ec0ff */
[----:B------:R-:W-:-:S03]  /*4530*/  IMAD.MOV.U32 R11, RZ, RZ, 0x1ca00000 ;  /* 0x1ca00000ff0b7424 */ /* 0x000fc600078e00ff */
[----:B------:R-:W-:Y:S01]  /*4540*/  ISETP.GE.U32.AND P0, PT, R10, 0x40700000, PT ;  /* 0x407000000a00780c */ /* 0x000fe20003f06070 */
[----:B------:R-:W-:Y:S02]  /*4550*/  IMAD.MOV.U32 R18, RZ, RZ, R10 ;  /* 0x000000ffff127224 */ /* 0x000fe400078e000a */
[----:B------:R-:W-:Y:S01]  /*4560*/  DFMA R14, R8, R12, R8 ;  /* 0x0000000c080e722b */ /* 0x000fe20000000008 */
[----:B------:R-:W-:Y:S01]  /*4570*/  SEL R11, R11, 0x63400000, !P0 ;  /* 0x634000000b0b7807 */ /* 0x000fe20004000000 */
[----:B------:R-:W-:-:S03]  /*4580*/  IMAD.MOV.U32 R8, RZ, RZ, R6 ;  /* 0x000000ffff087224 */ /* 0x000fc600078e0006 */
[C-C-:B------:R-:W-:Y:S02]  /*4590*/  @!P1 LOP3.LUT R12, R11.reuse, 0x80000000, R7.reuse, 0xf8, !PT ;  /* 0x800000000b0c9812 */ /* 0x140fe400078ef807 */
[----:B------:R-:W-:Y:S01]  /*45a0*/  LOP3.LUT R9, R11, 0x800fffff, R7, 0xf8, !PT ;  /* 0x800fffff0b097812 */ /* 0x000fe200078ef807 */
[----:B------:R-:W-:Y:S01]  /*45b0*/  DFMA R16, R14, -R2, 1 ;  /* 0x3ff000000e10742b */ /* 0x000fe20000000802 */
[----:B------:R-:W-:Y:S01]  /*45c0*/  @!P1 LOP3.LUT R13, R12, 0x100000, RZ, 0xfc, !PT ;  /* 0x001000000c0d9812 */ /* 0x000fe200078efcff */
[----:B------:R-:W-:-:S06]  /*45d0*/  @!P1 IMAD.MOV.U32 R12, RZ, RZ, RZ ;  /* 0x000000ffff0c9224 */ /* 0x000fcc00078e00ff */
[----:B------:R-:W-:Y:S02]  /*45e0*/  @!P1 DFMA R8, R8, 2, -R12 ;  /* 0x400000000808982b */ /* 0x000fe4000000080c */
[----:B------:R-:W-:-:S08]  /*45f0*/  DFMA R16, R14, R16, R14 ;  /* 0x000000100e10722b */ /* 0x000fd0000000000e */
[----:B------:R-:W-:Y:S01]  /*4600*/  @!P1 LOP3.LUT R18, R9, 0x7ff00000, RZ, 0xc0, !PT ;  /* 0x7ff0000009129812 */ /* 0x000fe200078ec0ff */
[----:B------:R-:W-:-:S04]  /*4610*/  DMUL R12, R16, R8 ;  /* 0x00000008100c7228 */ /* 0x000fc80000000000 */
[----:B------:R-:W-:-:S04]  /*4620*/  VIADD R20, R18, 0xffffffff ;  /* 0xffffffff12147836 */ /* 0x000fc80000000000 */
[----:B------:R-:W-:Y:S01]  /*4630*/  DFMA R14, R12, -R2, R8 ;  /* 0x800000020c0e722b */ /* 0x000fe20000000008 */
[----:B------:R-:W-:-:S04]  /*4640*/  ISETP.GT.U32.AND P0, PT, R20, 0x7feffffe, PT ;  /* 0x7feffffe1400780c */ /* 0x000fc80003f04070 */
[----:B------:R-:W-:-:S03]  /*4650*/  ISETP.GT.U32.OR P0, PT, R21, 0x7feffffe, P0 ;  /* 0x7feffffe1500780c */ /* 0x000fc60000704470 */
[----:B------:R-:W-:-:S10]  /*4660*/  DFMA R12, R16, R14, R12 ;  /* 0x0000000e100c722b */ /* 0x000fd4000000000c */
[----:B------:R-:W-:Y:S05]  /*4670*/  @P0 BRA `(.L_x_37) ;  /* 0x0000000000680947 */ /* 0x000fea0003800000 */
[----:B------:R-:W-:Y:S02]  /*4680*/  IMAD.MOV.U32 R7, RZ, RZ, 0x40700000 ;  /* 0x40700000ff077424 */ /* 0x000fe400078e00ff */
[----:B------:R-:W-:-:S03]  /*4690*/  IMAD.MOV.U32 R6, RZ, RZ, RZ ;  /* 0x000000ffff067224 */ /* 0x000fc600078e00ff */
[----:B------:R-:W-:-:S04]  /*46a0*/  VIADDMNMX R10, R10, -R7, 0xb9600000, !PT ;  /* 0xb96000000a0a7446 */ /* 0x000fc80007800907 */
[----:B------:R-:W-:-:S05]  /*46b0*/  VIMNMX R10, PT, PT, R10, 0x46a00000, PT ;  /* 0x46a000000a0a7848 */ /* 0x000fca0003fe0100 */
[----:B------:R-:W-:-:S04]  /*46c0*/  IMAD.IADD R14, R10, 0x1, -R11 ;  /* 0x000000010a0e7824 */ /* 0x000fc800078e0a0b */
[----:B------:R-:W-:-:S06]  /*46d0*/  VIADD R7, R14, 0x7fe00000 ;  /* 0x7fe000000e077836 */ /* 0x000fcc0000000000 */
[----:B------:R-:W-:-:S10]  /*46e0*/  DMUL R10, R12, R6 ;  /* 0x000000060c0a7228 */ /* 0x000fd40000000000 */
[----:B------:R-:W-:-:S13]  /*46f0*/  FSETP.GTU.AND P0, PT, |R11|, 1.469367938527859385e-39, PT ;  /* 0x001000000b00780b */ /* 0x000fda0003f0c200 */
[----:B------:R-:W-:Y:S05]  /*4700*/  @P0 BRA `(.L_x_38) ;  /* 0x0000000000880947 */ /* 0x000fea0003800000 */
[----:B------:R-:W-:Y:S01]  /*4710*/  DFMA R2, R12, -R2, R8 ;  /* 0x800000020c02722b */ /* 0x000fe20000000008 */
[----:B------:R-:W-:-:S09]  /*4720*/  IMAD.MOV.U32 R6, RZ, RZ, RZ ;  /* 0x000000ffff067224 */ /* 0x000fd200078e00ff */
[C---:B------:R-:W-:Y:S02]  /*4730*/  FSETP.NEU.AND P0, PT, R3.reuse, RZ, PT ;  /* 0x000000ff0300720b */ /* 0x040fe40003f0d000 */
[----:B------:R-:W-:-:S04]  /*4740*/  LOP3.LUT R2, R3, 0xc07c7000, RZ, 0x3c, !PT ;  /* 0xc07c700003027812 */ /* 0x000fc800078e3cff */
[----:B------:R-:W-:-:S04]  /*4750*/  LOP3.LUT R9, R2, 0x80000000, RZ, 0xc0, !PT ;  /* 0x8000000002097812 */ /* 0x000fc800078ec0ff */
[----:B------:R-:W-:-:S03]  /*4760*/  LOP3.LUT R7, R9, R7, RZ, 0xfc, !PT ;  /* 0x0000000709077212 */ /* 0x000fc600078efcff */
[----:B------:R-:W-:Y:S05]  /*4770*/  @!P0 BRA `(.L_x_38) ;  /* 0x00000000006c8947 */ /* 0x000fea0003800000 */
[----:B------:R-:W-:Y:S01]  /*4780*/  IMAD.MOV R3, RZ, RZ, -R14 ;  /* 0x000000ffff037224 */ /* 0x000fe200078e0a0e */
[----:B------:R-:W-:Y:S01]  /*4790*/  DMUL.RP R6, R12, R6 ;  /* 0x000000060c067228 */ /* 0x000fe20000008000 */
[----:B------:R-:W-:-:S06]  /*47a0*/  IMAD.MOV.U32 R2, RZ, RZ, RZ ;  /* 0x000000ffff027224 */ /* 0x000fcc00078e00ff */
[----:B------:R-:W-:-:S03]  /*47b0*/  DFMA R2, R10, -R2, R12 ;  /* 0x800000020a02722b */ /* 0x000fc6000000000c */
[----:B------:R-:W-:-:S03]  /*47c0*/  LOP3.LUT R9, R7, R9, RZ, 0x3c, !PT ;  /* 0x0000000907097212 */ /* 0x000fc600078e3cff */
[----:B------:R-:W-:-:S04]  /*47d0*/  IADD3 R2, PT, PT, -R14, -0x43300000, RZ ;  /* 0xbcd000000e027810 */ /* 0x000fc80007ffe1ff */
[----:B------:R-:W-:-:S04]  /*47e0*/  FSETP.NEU.AND P0, PT, |R3|, R2, PT ;  /* 0x000000020300720b */ /* 0x000fc80003f0d200 */
[----:B------:R-:W-:Y:S02]  /*47f0*/  FSEL R10, R6, R10, !P0 ;  /* 0x0000000a060a7208 */ /* 0x000fe40004000000 */
[----:B------:R-:W-:Y:S01]  /*4800*/  FSEL R11, R9, R11, !P0 ;  /* 0x0000000b090b7208 */ /* 0x000fe20004000000 */
[----:B------:R-:W-:Y:S06]  /*4810*/  BRA `(.L_x_38) ;  /* 0x0000000000447947 */ /* 0x000fec0003800000 */
.L_x_37:
[----:B------:R-:W-:-:S14]  /*4820*/  DSETP.NAN.AND P0, PT, R6, R6, PT ;  /* 0x000000060600722a */ /* 0x000fdc0003f08000 */
[----:B------:R-:W-:Y:S05]  /*4830*/  @P0 BRA `(.L_x_39) ;  /* 0x0000000000340947 */ /* 0x000fea0003800000 */
[----:B------:R-:W-:Y:S01]  /*4840*/  ISETP.NE.AND P0, PT, R18, R19, PT ;  /* 0x000000131200720c */ /* 0x000fe20003f05270 */
[----:B------:R-:W-:Y:S01]  /*4850*/  IMAD.MOV.U32 R10, RZ, RZ, 0x0 ;  /* 0x00000000ff0a7424 */ /* 0x000fe200078e00ff */
[----:B------:R-:W-:-:S11]  /*4860*/  MOV R11, 0xfff80000 ;  /* 0xfff80000000b7802 */ /* 0x000fd60000000f00 */
[----:B------:R-:W-:Y:S05]  /*4870*/  @!P0 BRA `(.L_x_38) ;  /* 0x00000000002c8947 */ /* 0x000fea0003800000 */
[----:B------:R-:W-:Y:S02]  /*4880*/  ISETP.NE.AND P0, PT, R18, 0x7ff00000, PT ;  /* 0x7ff000001200780c */ /* 0x000fe40003f05270 */
[----:B------:R-:W-:Y:S02]  /*4890*/  LOP3.LUT R6, R7, 0xc07c7000, RZ, 0x3c, !PT ;  /* 0xc07c700007067812 */ /* 0x000fe400078e3cff */
[----:B------:R-:W-:Y:S02]  /*48a0*/  ISETP.EQ.OR P0, PT, R19, RZ, !P0 ;  /* 0x000000ff1300720c */ /* 0x000fe40004702670 */
[----:B------:R-:W-:-:S11]  /*48b0*/  LOP3.LUT R11, R6, 0x80000000, RZ, 0xc0, !PT ;  /* 0x80000000060b7812 */ /* 0x000fd600078ec0ff */
[----:B------:R-:W-:Y:S01]  /*48c0*/  @P0 LOP3.LUT R2, R11, 0x7ff00000, RZ, 0xfc, !PT ;  /* 0x7ff000000b020812 */ /* 0x000fe200078efcff */
[----:B------:R-:W-:Y:S02]  /*48d0*/  @!P0 IMAD.MOV.U32 R10, RZ, RZ, RZ ;  /* 0x000000ffff0a8224 */ /* 0x000fe400078e00ff */
[----:B------:R-:W-:Y:S02]  /*48e0*/  @P0 IMAD.MOV.U32 R10, RZ, RZ, RZ ;  /* 0x000000ffff0a0224 */ /* 0x000fe400078e00ff */
[----:B------:R-:W-:Y:S01]  /*48f0*/  @P0 IMAD.MOV.U32 R11, RZ, RZ, R2 ;  /* 0x000000ffff0b0224 */ /* 0x000fe200078e0002 */
[----:B------:R-:W-:Y:S06]  /*4900*/  BRA `(.L_x_38) ;  /* 0x0000000000087947 */ /* 0x000fec0003800000 */
.L_x_39:
[----:B------:R-:W-:Y:S01]  /*4910*/  LOP3.LUT R11, R7, 0x80000, RZ, 0xfc, !PT ;  /* 0x00080000070b7812 */ /* 0x000fe200078efcff */
[----:B------:R-:W-:-:S07]  /*4920*/  IMAD.MOV.U32 R10, RZ, RZ, R6 ;  /* 0x000000ffff0a7224 */ /* 0x000fce00078e0006 */
.L_x_38:
[----:B------:R-:W-:Y:S05]  /*4930*/  BSYNC.RECONVERGENT B1 ;  /* 0x0000000000017941 */ /* 0x000fea0003800200 */
.L_x_36:
[----:B------:R-:W-:Y:S02]  /*4940*/  IMAD.MOV.U32 R2, RZ, RZ, R0 ;  /* 0x000000ffff027224 */ /* 0x000fe400078e0000 */
[----:B------:R-:W-:-:S04]  /*4950*/  IMAD.MOV.U32 R3, RZ, RZ, 0x0 ;  /* 0x00000000ff037424 */ /* 0x000fc800078e00ff */
[----:B------:R-:W-:Y:S05]  /*4960*/  RET.REL.NODEC R2 `(_Z19BackwardPropagationiiPdS_S_S_S_d) ;  /* 0xffffffb402a47950 */ /* 0x000fea0003c3ffff */
.L_x_40:
        /* <DEDUP_REMOVED lines=9> */
.L_x_64:


//--------------------- .text._Z18ForwardPropagationiiPdS_S_S_S_S_S_ --------------------------
	.section	.text._Z18ForwardPropagationiiPdS_S_S_S_S_S_,"ax",@progbits
	.align	128
        .global         _Z18ForwardPropagationiiPdS_S_S_S_S_S_
        .type           _Z18ForwardPropagationiiPdS_S_S_S_S_S_,@function
        .size           _Z18ForwardPropagationiiPdS_S_S_S_S_S_,(.L_x_65 - _Z18ForwardPropagationiiPdS_S_S_S_S_S_)
        .other          _Z18ForwardPropagationiiPdS_S_S_S_S_S_,@"STO_CUDA_ENTRY STV_DEFAULT"
_Z18ForwardPropagationiiPdS_S_S_S_S_S_:
.text._Z18ForwardPropagationiiPdS_S_S_S_S_S_:
        /* <DEDUP_REMOVED lines=21> */
[----:B------:R-:W-:-:S07]  /*0150*/  ISETP.NE.AND P0, PT, R4, RZ, PT ;  /* 0x000000ff0400720c */ /* 0x000fce0003f05270 */
[----:B------:R-:W-:Y:S06]  /*0160*/  @!P1 BRA `(.L_x_42) ;  /* 0x0000000400089947 */ /* 0x000fec0003800000 */
[----:B------:R-:W0:Y:S01]  /*0170*/  LDCU.64 UR4, c[0x0][0x398] ;  /* 0x00007300ff0477ac */ /* 0x000e220008000a00 */
[----:B------:R-:W1:Y:S01]  /*0180*/  LDC.64 R8, c[0x0][0x3b0] ;  /* 0x0000ec00ff087b82 */ /* 0x000e620000000a00 */
[----:B------:R-:W-:Y:S01]  /*0190*/  LOP3.LUT R6, R3, 0x7ffffff8, RZ, 0xc0, !PT ;  /* 0x7ffffff803067812 */ /* 0x000fe200078ec0ff */
[----:B------:R-:W-:Y:S01]  /*01a0*/  IMAD.MOV.U32 R7, RZ, RZ, R5 ;  /* 0x000000ffff077224 */ /* 0x000fe200078e0005 */
[----:B------:R-:W-:-:S03]  /*01b0*/  CS2R R24, SRZ ;  /* 0x0000000000187805 */ /* 0x000fc6000001ff00 */
[----:B------:R-:W-:Y:S01]  /*01c0*/  IMAD.MOV R2, RZ, RZ, -R6 ;  /* 0x000000ffff027224 */ /* 0x000fe200078e0a06 */
[----:B0-----:R-:W-:-:S04]  /*01d0*/  UIADD3 UR4, UP0, UPT, UR4, 0x20, URZ ;  /* 0x0000002004047890 */ /* 0x001fc8000ff1e0ff */
[----:B------:R-:W-:Y:S02]  /*01e0*/  UIADD3.X UR5, UPT, UPT, URZ, UR5, URZ, UP0, !UPT ;  /* 0x00000005ff057290 */ /* 0x000fe400087fe4ff */
[----:B------:R-:W-:-:S04]  /*01f0*/  IMAD.U32 R14, RZ, RZ, UR4 ;  /* 0x00000004ff0e7e24 */ /* 0x000fc8000f8e00ff */
[----:B------:R-:W-:-:S07]  /*0200*/  MOV R15, UR5 ;  /* 0x00000005000f7c02 */ /* 0x000fce0008000f00 */
.L_x_43:
[----:B------:R-:W0:Y:S01]  /*0210*/  LDC.64 R12, c[0x0][0x388] ;  /* 0x0000e200ff0c7b82 */ /* 0x000e220000000a00 */
[----:B-12---:R-:W2:Y:S04]  /*0220*/  LDG.E.64 R16, desc[UR6][R8.64] ;  /* 0x0000000608107981 */ /* 0x006ea8000c1e1b00 */
[----:B------:R-:W2:Y:S01]  /*0230*/  LDG.E.64 R18, desc[UR6][R14.64+-0x20] ;  /* 0xffffe0060e127981 */ /* 0x000ea2000c1e1b00 */
[----:B0-----:R-:W-:-:S05]  /*0240*/  IMAD.WIDE R12, R7, 0x8, R12 ;  /* 0x00000008070c7825 */ /* 0x001fca00078e020c */
[----:B------:R-:W2:Y:S02]  /*0250*/  LDG.E.64 R20, desc[UR6][R12.64] ;  /* 0x000000060c147981 */ /* 0x000ea4000c1e1b00 */
[----:B--2---:R-:W-:-:S08]  /*0260*/  DFMA R16, R18, R20, R16 ;  /* 0x000000141210722b */ /* 0x004fd00000000010 */
[----:B------:R-:W-:-:S07]  /*0270*/  DADD R24, R16, R24 ;  /* 0x0000000010187229 */ /* 0x000fce0000000018 */
[----:B------:R0:W-:Y:S04]  /*0280*/  STG.E.64 desc[UR6][R10.64], R24 ;  /* 0x000000180a007986 */ /* 0x0001e8000c101b06 */
[----:B------:R-:W2:Y:S04]  /*0290*/  LDG.E.64 R16, desc[UR6][R14.64+-0x18] ;  /* 0xffffe8060e107981 */ /* 0x000ea8000c1e1b00 */
[----:B------:R-:W2:Y:S04]  /*02a0*/  LDG.E.64 R18, desc[UR6][R12.64+0x8] ;  /* 0x000008060c127981 */ /* 0x000ea8000c1e1b00 */
        /* <DEDUP_REMOVED lines=8> */
[----:B0-----:R-:W-:-:S07]  /*0330*/  DADD R24, R22, R16 ;  /* 0x0000000016187229 */ /* 0x001fce0000000010 */
[----:B------:R0:W-:Y:S04]  /*0340*/  STG.E.64 desc[UR6][R10.64], R24 ;  /* 0x000000180a007986 */ /* 0x0001e8000c101b06 */
[----:B------:R-:W2:Y:S04]  /*0350*/  LDG.E.64 R16, desc[UR6][R14.64+-0x8] ;  /* 0xfffff8060e107981 */ /* 0x000ea8000c1e1b00 */
[----:B------:R-:W2:Y:S04]  /*0360*/  LDG.E.64 R18, desc[UR6][R12.64+0x18] ;  /* 0x000018060c127981 */ /* 0x000ea8000c1e1b00 */
[----:B------:R-:W2:Y:S02]  /*0370*/  LDG.E.64 R20, desc[UR6][R8.64] ;  /* 0x0000000608147981 */ /* 0x000ea4000c1e1b00 */
[----:B--2---:R-:W-:-:S08]  /*0380*/  DFMA R16, R16, R18, R20 ;  /* 0x000000121010722b */ /* 0x004fd00000000014 */
[----:B-1----:R-:W-:-:S07]  /*0390*/  DADD R22, R24, R16 ;  /* 0x0000000018167229 */ /* 0x002fce0000000010 */
        /* <DEDUP_REMOVED lines=11> */
[----:B------:R-:W-:-:S07]  /*0450*/  DADD R16, R24, R16 ;  /* 0x0000000018107229 */ /* 0x000fce0000000010 */
[----:B------:R2:W-:Y:S04]  /*0460*/  STG.E.64 desc[UR6][R10.64], R16 ;  /* 0x000000100a007986 */ /* 0x0005e8000c101b06 */
[----:B------:R-:W3:Y:S04]  /*0470*/  LDG.E.64 R18, desc[UR6][R14.64+0x10] ;  /* 0x000010060e127981 */ /* 0x000ee8000c1e1b00 */
[----:B------:R-:W3:Y:S04]  /*0480*/  LDG.E.64 R20, desc[UR6][R12.64+0x30] ;  /* 0x000030060c147981 */ /* 0x000ee8000c1e1b00 */
[----:B-1----:R-:W3:Y:S02]  /*0490*/  LDG.E.64 R22, desc[UR6][R8.64] ;  /* 0x0000000608167981 */ /* 0x002ee4000c1e1b00 */
[----:B---3--:R-:W-:-:S08]  /*04a0*/  DFMA R18, R18, R20, R22 ;  /* 0x000000141212722b */ /* 0x008fd00000000016 */
[----:B------:R-:W-:-:S07]  /*04b0*/  DADD R18, R16, R18 ;  /* 0x0000000010127229 */ /* 0x000fce0000000012 */
[----:B------:R2:W-:Y:S04]  /*04c0*/  STG.E.64 desc[UR6][R10.64], R18 ;  /* 0x000000120a007986 */ /* 0x0005e8000c101b06 */
[----:B------:R-:W3:Y:S04]  /*04d0*/  LDG.E.64 R22, desc[UR6][R12.64+0x38] ;  /* 0x000038060c167981 */ /* 0x000ee8000c1e1b00 */
[----:B------:R1:W3:Y:S04]  /*04e0*/  LDG.E.64 R20, desc[UR6][R14.64+0x18] ;  /* 0x000018060e147981 */ /* 0x0002e8000c1e1b00 */
[----:B0-----:R-:W3:Y:S01]  /*04f0*/  LDG.E.64 R24, desc[UR6][R8.64] ;  /* 0x0000000608187981 */ /* 0x001ee2000c1e1b00 */
[----:B------:R-:W-:-:S05]  /*0500*/  VIADD R2, R2, 0x8 ;  /* 0x0000000802027836 */ /* 0x000fca0000000000 */
[----:B------:R-:W-:Y:S02]  /*0510*/  ISETP.NE.AND P1, PT, R2, RZ, PT ;  /* 0x000000ff0200720c */ /* 0x000fe40003f25270 */
[----:B-1----:R-:W-:Y:S01]  /*0520*/  IADD3 R14, P2, PT, R14, 0x40, RZ ;  /* 0x000000400e0e7810 */ /* 0x002fe20007f5e0ff */
[----:B------:R-:W-:-:S04]  /*0530*/  VIADD R7, R7, 0x8 ;  /* 0x0000000807077836 */ /* 0x000fc80000000000 */
[----:B------:R-:W-:Y:S01]  /*0540*/  IMAD.X R15, RZ, RZ, R15, P2 ;  /* 0x000000ffff0f7224 */ /* 0x000fe200010e060f */
[----:B---3--:R-:W-:-:S08]  /*0550*/  DFMA R24, R20, R22, R24 ;  /* 0x000000161418722b */ /* 0x008fd00000000018 */
[----:B------:R-:W-:-:S07]  /*0560*/  DADD R24, R18, R24 ;  /* 0x0000000012187229 */ /* 0x000fce0000000018 */
[----:B------:R2:W-:Y:S01]  /*0570*/  STG.E.64 desc[UR6][R10.64], R24 ;  /* 0x000000180a007986 */ /* 0x0005e2000c101b06 */
[----:B------:R-:W-:Y:S05]  /*0580*/  @P1 BRA `(.L_x_43) ;  /* 0xfffffffc00201947 */ /* 0x000fea000383ffff */
.L_x_42:
[----:B------:R-:W-:Y:S05]  /*0590*/  @!P0 BRA `(.L_x_41) ;  /* 0x0000000400148947 */ /* 0x000fea0003800000 */
[----:B------:R-:W-:Y:S02]  /*05a0*/  ISETP.GE.U32.AND P0, PT, R4, 0x4, PT ;  /* 0x000000040400780c */ /* 0x000fe40003f06070 */
[----:B------:R-:W-:-:S04]  /*05b0*/  LOP3.LUT R2, R3, 0x3, RZ, 0xc0, !PT ;  /* 0x0000000303027812 */ /* 0x000fc800078ec0ff */
[----:B------:R-:W-:-:S07]  /*05c0*/  ISETP.NE.AND P1, PT, R2, RZ, PT ;  /* 0x000000ff0200720c */ /* 0x000fce0003f25270 */
[----:B------:R-:W-:Y:S06]  /*05d0*/  @!P0 BRA `(.L_x_44) ;  /* 0x00000000007c8947 */ /* 0x000fec0003800000 */
[----:B------:R-:W0:Y:S01]  /*05e0*/  LDC.64 R12, c[0x0][0x388] ;  /* 0x0000e200ff0c7b82 */ /* 0x000e220000000a00 */
[----:B------:R-:W-:-:S07]  /*05f0*/  IADD3 R7, PT, PT, R5, R6, RZ ;  /* 0x0000000605077210 */ /* 0x000fce0007ffe0ff */
[----:B------:R-:W1:Y:S08]  /*0600*/  LDC.64 R8, c[0x0][0x398] ;  /* 0x0000e600ff087b82 */ /* 0x000e700000000a00 */
[----:B------:R-:W3:Y:S01]  /*0610*/  LDC.64 R14, c[0x0][0x3b0] ;  /* 0x0000ec00ff0e7b82 */ /* 0x000ee20000000a00 */
[----:B0-----:R-:W-:-:S05]  /*0620*/  IMAD.WIDE R12, R7, 0x8, R12 ;  /* 0x00000008070c7825 */ /* 0x001fca00078e020c */
[----:B--2---:R-:W2:Y:S01]  /*0630*/  LDG.E.64 R18, desc[UR6][R12.64] ;  /* 0x000000060c127981 */ /* 0x004ea2000c1e1b00 */
[----:B-1----:R-:W-:-:S05]  /*0640*/  IMAD.WIDE.U32 R8, R6, 0x8, R8 ;  /* 0x0000000806087825 */ /* 0x002fca00078e0008 */
[----:B------:R-:W2:Y:S04]  /*0650*/  LDG.E.64 R16, desc[UR6][R8.64] ;  /* 0x0000000608107981 */ /* 0x000ea8000c1e1b00 */
[----:B---3--:R-:W2:Y:S02]  /*0660*/  LDG.E.64 R20, desc[UR6][R14.64] ;  /* 0x000000060e147981 */ /* 0x008ea4000c1e1b00 */
        /* <DEDUP_REMOVED lines=15> */
[----:B0-----:R-:W2:Y:S04]  /*0760*/  LDG.E.64 R16, desc[UR6][R8.64+0x18] ;  /* 0x0000180608107981 */ /* 0x001ea8000c1e1b00 */
[----:B------:R-:W2:Y:S04]  /*0770*/  LDG.E.64 R22, desc[UR6][R12.64+0x18] ;  /* 0x000018060c167981 */ /* 0x000ea8000c1e1b00 */
[----:B------:R-:W2:Y:S01]  /*0780*/  LDG.E.64 R24, desc[UR6][R14.64] ;  /* 0x000000060e187981 */ /* 0x000ea2000c1e1b00 */
[----:B------:R-:W-:Y:S01]  /*0790*/  VIADD R6, R6, 0x4 ;  /* 0x0000000406067836 */ /* 0x000fe20000000000 */
[----:B--2---:R-:W-:-:S08]  /*07a0*/  DFMA R24, R16, R22, R24 ;  /* 0x000000161018722b */ /* 0x004fd00000000018 */
[----:B------:R-:W-:-:S07]  /*07b0*/  DADD R24, R20, R24 ;  /* 0x0000000014187229 */ /* 0x000fce0000000018 */
[----:B------:R1:W-:Y:S04]  /*07c0*/  STG.E.64 desc[UR6][R10.64], R24 ;  /* 0x000000180a007986 */ /* 0x0003e8000c101b06 */
.L_x_44:
[----:B------:R-:W-:Y:S05]  /*07d0*/  @!P1 BRA `(.L_x_41) ;  /* 0x0000000000849947 */ /* 0x000fea0003800000 */
[----:B------:R-:W-:-:S13]  /*07e0*/  ISETP.NE.AND P0, PT, R2, 0x1, PT ;  /* 0x000000010200780c */ /* 0x000fda0003f05270 */
[----:B------:R-:W0:Y:S01]  /*07f0*/  @P0 LDC.64 R14, c[0x0][0x388] ;  /* 0x0000e200ff0e0b82 */ /* 0x000e220000000a00 */
[----:B------:R-:W-:-:S07]  /*0800*/  @P0 IMAD.IADD R7, R5, 0x1, R6 ;  /* 0x0000000105070824 */ /* 0x000fce00078e0206 */
[----:B------:R-:W3:Y:S08]  /*0810*/  @P0 LDC.64 R12, c[0x0][0x398] ;  /* 0x0000e600ff0c0b82 */ /* 0x000ef00000000a00 */
[----:B------:R-:W1:Y:S01]  /*0820*/  @P0 LDC.64 R8, c[0x0][0x3b0] ;  /* 0x0000ec00ff080b82 */ /* 0x000e620000000a00 */
[----:B0-----:R-:W-:-:S05]  /*0830*/  @P0 IMAD.WIDE R14, R7, 0x8, R14 ;  /* 0x00000008070e0825 */ /* 0x001fca00078e020e */
[----:B--2---:R-:W2:Y:S01]  /*0840*/  @P0 LDG.E.64 R16, desc[UR6][R14.64] ;  /* 0x000000060e100981 */ /* 0x004ea2000c1e1b00 */
[----:B---3--:R-:W-:-:S05]  /*0850*/  @P0 IMAD.WIDE.U32 R26, R6, 0x8, R12 ;  /* 0x00000008061a0825 */ /* 0x008fca00078e000c */
[----:B------:R-:W2:Y:S04]  /*0860*/  @P0 LDG.E.64 R12, desc[UR6][R26.64] ;  /* 0x000000061a0c0981 */ /* 0x000ea8000c1e1b00 */
[----:B-1----:R-:W2:Y:S01]  /*0870*/  @P0 LDG.E.64 R18, desc[UR6][R8.64] ;  /* 0x0000000608120981 */ /* 0x002ea2000c1e1b00 */
[----:B------:R-:W-:-:S04]  /*0880*/  LOP3.LUT R3, R3, 0x1, RZ, 0xc0, !PT ;  /* 0x0000000103037812 */ /* 0x000fc800078ec0ff */
[----:B------:R-:W-:-:S13]  /*0890*/  ISETP.NE.U32.AND P1, PT, R3, 0x1, PT ;  /* 0x000000010300780c */ /* 0x000fda0003f25070 */
[----:B------:R-:W0:Y:S08]  /*08a0*/  @!P1 LDC.64 R28, c[0x0][0x398] ;  /* 0x0000e600ff1c9b82 */ /* 0x000e300000000a00 */
[----:B------:R-:W1:Y:S01]  /*08b0*/  @!P1 LDC.64 R20, c[0x0][0x388] ;  /* 0x0000e200ff149b82 */ /* 0x000e620000000a00 */
[----:B--2---:R-:W-:-:S08]  /*08c0*/  @P0 DFMA R12, R12, R16, R18 ;  /* 0x000000100c0c022b */ /* 0x004fd00000000012 */
[----:B------:R-:W-:-:S07]  /*08d0*/  @P0 DADD R12, R24, R12 ;  /* 0x00000000180c0229 */ /* 0x000fce000000000c */
[----:B------:R-:W-:Y:S04]  /*08e0*/  @P0 STG.E.64 desc[UR6][R10.64], R12 ;  /* 0x0000000c0a000986 */ /* 0x000fe8000c101b06 */
[----:B------:R-:W2:Y:S04]  /*08f0*/  @P0 LDG.E.64 R16, desc[UR6][R26.64+0x8] ;  /* 0x000008061a100981 */ /* 0x000ea8000c1e1b00 */
[----:B------:R-:W2:Y:S04]  /*0900*/  @P0 LDG.E.64 R18, desc[UR6][R14.64+0x8] ;  /* 0x000008060e120981 */ /* 0x000ea8000c1e1b00 */
[----:B------:R-:W2:Y:S01]  /*0910*/  @P0 LDG.E.64 R22, desc[UR6][R8.64] ;  /* 0x0000000608160981 */ /* 0x000ea2000c1e1b00 */
[----:B------:R-:W3:Y:S01]  /*0920*/  @!P1 LDC.64 R2, c[0x0][0x3b0] ;  /* 0x0000ec00ff029b82 */ /* 0x000ee20000000a00 */
[----:B------:R-:W-:-:S05]  /*0930*/  @P0 VIADD R6, R6, 0x2 ;  /* 0x0000000206060836 */ /* 0x000fca0000000000 */
[----:B------:R-:W-:Y:S01]  /*0940*/  @!P1 IADD3 R5, PT, PT, R5, R6, RZ ;  /* 0x0000000605059210 */ /* 0x000fe20007ffe0ff */
[----:B0-----:R-:W-:-:S04]  /*0950*/  @!P1 IMAD.WIDE.U32 R6, R6, 0x8, R28 ;  /* 0x0000000806069825 */ /* 0x001fc800078e001c */
[----:B-1----:R-:W-:Y:S01]  /*0960*/  @!P1 IMAD.WIDE R20, R5, 0x8, R20 ;  /* 0x0000000805149825 */ /* 0x002fe200078e0214 */
[----:B--2---:R-:W-:-:S08]  /*0970*/  @P0 DFMA R16, R16, R18, R22 ;  /* 0x000000121010022b */ /* 0x004fd00000000016 */
[----:B------:R-:W-:-:S07]  /*0980*/  @P0 DADD R24, R12, R16 ;  /* 0x000000000c180229 */ /* 0x000fce0000000010 */
[----:B------:R0:W-:Y:S04]  /*0990*/  @P0 STG.E.64 desc[UR6][R10.64], R24 ;  /* 0x000000180a000986 */ /* 0x0001e8000c101b06 */
[----:B------:R-:W2:Y:S04]  /*09a0*/  @!P1 LDG.E.64 R6, desc[UR6][R6.64] ;  /* 0x0000000606069981 */ /* 0x000ea8000c1e1b00 */
[----:B------:R-:W2:Y:S04]  /*09b0*/  @!P1 LDG.E.64 R20, desc[UR6][R20.64] ;  /* 0x0000000614149981 */ /* 0x000ea8000c1e1b00 */
[----:B---3--:R-:W2:Y:S02]  /*09c0*/  @!P1 LDG.E.64 R2, desc[UR6][R2.64] ;  /* 0x0000000602029981 */ /* 0x008ea4000c1e1b00 */
[----:B--2---:R-:W-:-:S08]  /*09d0*/  @!P1 DFMA R4, R6, R20, R2 ;  /* 0x000000140604922b */ /* 0x004fd00000000002 */
[----:B0-----:R-:W-:-:S11]  /*09e0*/  @!P1 DADD R24, R24, R4 ;  /* 0x0000000018189229 */ /* 0x001fd60000000004 */
.L_x_41:
        /* <DEDUP_REMOVED lines=8> */
[----:B------:R-:W-:-:S08]  /*0a70*/  DADD R4, R2, -6.75539944105574400000e+15 ;  /* 0xc338000002047429 */ /* 0x000fd00000000000 */
[----:B------:R-:W-:Y:S01]  /*0a80*/  DFMA R6, R4, -UR4, -R24 ;  /* 0x8000000404067c2b */ /* 0x000fe20008000818 */
[----:B------:R-:W-:Y:S01]  /*0a90*/  UMOV UR4, 0x3b39803f ;  /* 0x3b39803f00047882 */ /* 0x000fe20000000000 */
[----:B------:R-:W-:-:S06]  /*0aa0*/  UMOV UR5, 0x3c7abc9e ;  /* 0x3c7abc9e00057882 */ /* 0x000fcc0000000000 */
[----:B------:R-:W-:Y:S01]  /*0ab0*/  DFMA R4, R4, -UR4, R6 ;  /* 0x8000000404047c2b */ /* 0x000fe20008000006 */
[----:B------:R-:W-:Y:S01]  /*0ac0*/  UMOV UR4, 0x69ce2bdf ;  /* 0x69ce2bdf00047882 */ /* 0x000fe20000000000 */
[----:B------:R-:W-:Y:S01]  /*0ad0*/  IMAD.MOV.U32 R6, RZ, RZ, -0x35dec16 ;  /* 0xfca213eaff067424 */ /* 0x000fe200078e00ff */
[----:B------:R-:W-:Y:S01]  /*0ae0*/  MOV R7, 0x3e928af3 ;  /* 0x3e928af300077802 */ /* 0x000fe20000000f00 */
[----:B------:R-:W-:-:S05]  /*0af0*/  UMOV UR5, 0x3e5ade15 ;  /* 0x3e5ade1500057882 */ /* 0x000fca0000000000 */
        /* <DEDUP_REMOVED lines=27> */
[----:B------:R-:W-:Y:S02]  /*0cb0*/  IMAD R5, R2, 0x100000, R7 ;  /* 0x0010000002057824 */ /* 0x000fe400078e0207 */
        /* <DEDUP_REMOVED lines=9> */
[----:B------:R-:W-:Y:S01]  /*0d50*/  @!P1 IMAD.IADD R2, R2, 0x1, -R3 ;  /* 0x0000000102029824 */ /* 0x000fe200078e0a03 */
[----:B------:R-:W-:-:S04]  /*0d60*/  @!P1 LEA R3, R3, R7, 0x14 ;  /* 0x0000000703039211 */ /* 0x000fc800078ea0ff */
[----:B------:R-:W-:Y:S01]  /*0d70*/  @!P1 LEA R7, R2, 0x3ff00000, 0x14 ;  /* 0x3ff0000002079811 */ /* 0x000fe200078ea0ff */
[----:B------:R-:W-:Y:S02]  /*0d80*/  @!P1 IMAD.MOV.U32 R2, RZ, RZ, R6 ;  /* 0x000000ffff029224 */ /* 0x000fe400078e0006 */
[----:B------:R-:W-:-:S06]  /*0d90*/  @!P1 IMAD.MOV.U32 R6, RZ, RZ, RZ ;  /* 0x000000ffff069224 */ /* 0x000fcc00078e00ff */
[----:B------:R-:W-:-:S11]  /*0da0*/  @!P1 DMUL R4, R2, R6 ;  /* 0x0000000602049228 */ /* 0x000fd60000000000 */
.L_x_46:
[----:B------:R-:W-:Y:S05]  /*0db0*/  BSYNC.RECONVERGENT B0 ;  /* 0x0000000000007941 */ /* 0x000fea0003800200 */
.L_x_45:
[----:B------:R-:W-:Y:S01]  /*0dc0*/  DADD R8, R4, 1 ;  /* 0x3ff0000004087429 */ /* 0x000fe20000000000 */
[----:B------:R-:W-:Y:S05]  /*0dd0*/  BSSY.RECONVERGENT B0, `(.L_x_47) ;  /* 0x000000e000007945 */ /* 0x000fea0003800200 */
[----:B------:R-:W0:Y:S04]  /*0de0*/  MUFU.RCP64H R3, R9 ;  /* 0x0000000900037308 */ /* 0x000e280000001800 */
[----:B------:R-:W-:-:S05]  /*0df0*/  VIADD R2, R9, 0x300402 ;  /* 0x0030040209027836 */ /* 0x000fca0000000000 */
[----:B------:R-:W-:Y:S01]  /*0e00*/  FSETP.GEU.AND P0, PT, |R2|, 5.8789094863358348022e-39, PT ;  /* 0x004004020200780b */ /* 0x000fe20003f0e200 */
[----:B0-----:R-:W-:-:S08]  /*0e10*/  DFMA R4, -R8, R2, 1 ;  /* 0x3ff000000804742b */ /* 0x001fd00000000102 */
[----:B------:R-:W-:-:S08]  /*0e20*/  DFMA R4, R4, R4, R4 ;  /* 0x000000040404722b */ /* 0x000fd00000000004 */
[----:B------:R-:W-:-:S08]  /*0e30*/  DFMA R4, R2, R4, R2 ;  /* 0x000000040204722b */ /* 0x000fd00000000002 */
[----:B------:R-:W-:-:S08]  /*0e40*/  DFMA R6, -R8, R4, 1 ;  /* 0x3ff000000806742b */ /* 0x000fd00000000104 */
[----:B------:R-:W-:Y:S01]  /*0e50*/  DFMA R4, R4, R6, R4 ;  /* 0x000000060404722b */ /* 0x000fe20000000004 */
[----:B------:R-:W-:Y:S10]  /*0e60*/  @P0 BRA `(.L_x_48) ;  /* 0x0000000000100947 */ /* 0x000ff40003800000 */
[----:B------:R-:W-:-:S04]  /*0e70*/  LOP3.LUT R2, R9, 0x7fffffff, RZ, 0xc0, !PT ;  /* 0x7fffffff09027812 */ /* 0x000fc800078ec0ff */
[----:B------:R-:W-:Y:S02]  /*0e80*/  IADD3 R3, PT, PT, R2, -0x100000, RZ ;  /* 0xfff0000002037810 */ /* 0x000fe40007ffe0ff */
[----:B------:R-:W-:-:S07]  /*0e90*/  MOV R2, 0xeb0 ;  /* 0x00000eb000027802 */ /* 0x000fce0000000f00 */
[----:B-12---:R-:W-:Y:S05]  /*0ea0*/  CALL.REL.NOINC `($__internal_3_$__cuda_sm20_dblrcp_rn_slowpath_v3) ;  /* 0x0000000c00047944 */ /* 0x006fea0003c00000 */
.L_x_48:
[----:B------:R-:W-:Y:S05]  /*0eb0*/  BSYNC.RECONVERGENT B0 ;  /* 0x0000000000007941 */ /* 0x000fea0003800200 */
.L_x_47:
[----:B------:R-:W0:Y:S01]  /*0ec0*/  LDC.64 R2, c[0x0][0x390] ;  /* 0x0000e400ff027b82 */ /* 0x000e220000000a00 */
[----:B------:R3:W-:Y:S07]  /*0ed0*/  STG.E.64 desc[UR6][R10.64], R4 ;  /* 0x000000040a007986 */ /* 0x0007ee000c101b06 */
[----:B------:R-:W4:Y:S01]  /*0ee0*/  LDC.64 R8, c[0x0][0x3a8] ;  /* 0x0000ea00ff087b82 */ /* 0x000f220000000a00 */
[----:B0-----:R-:W-:-:S05]  /*0ef0*/  IMAD.WIDE R2, R0, 0x8, R2 ;  /* 0x0000000800027825 */ /* 0x001fca00078e0202 */
[----:B------:R-:W2:Y:S01]  /*0f00*/  LDG.E.64 R6, desc[UR6][R2.64] ;  /* 0x0000000602067981 */ /* 0x000ea2000c1e1b00 */
[----:B----4-:R-:W-:Y:S01]  /*0f10*/  IMAD.WIDE R8, R0, 0x8, R8 ;  /* 0x0000000800087825 */ /* 0x010fe200078e0208 */
[----:B--2---:R-:W-:-:S07]  /*0f20*/  DADD R6, -R6, R4 ;  /* 0x0000000006067229 */ /* 0x004fce0000000104 */
[----:B------:R3:W-:Y:S04]  /*0f30*/  STG.E.64 desc[UR6][R8.64], R6 ;  /* 0x0000000608007986 */ /* 0x0007e8000c101b06 */
[----:B------:R-:W2:Y:S04]  /*0f40*/  LDG.E.64 R12, desc[UR6][R2.64] ;  /* 0x00000006020c7981 */ /* 0x000ea8000c1e1b00 */
[----:B------:R3:W5:Y:S01]  /*0f50*/  LDG.E.64 R14, desc[UR6][R10.64] ;  /* 0x000000060a0e7981 */ /* 0x000762000c1e1b00 */
[----:B------:R-:W-:Y:S01]  /*0f60*/  BSSY.RECONVERGENT B0, `(.L_x_49) ;  /* 0x00000b1000007945 */ /* 0x000fe20003800200 */
[----:B--2---:R-:W-:-:S14]  /*0f70*/  DSETP.NEU.AND P0, PT, R12, RZ, PT ;  /* 0x000000ff0c00722a */ /* 0x004fdc0003f0d000 */
[----:B---3--:R-:W-:Y:S05]  /*0f80*/  @P0 BRA `(.L_x_50) ;  /* 0x00000004005c0947 */ /* 0x008fea0003800000 */
[----:B-----5:R-:W-:-:S10]  /*0f90*/  DADD R14, -R14, 1 ;  /* 0x3ff000000e0e7429 */ /* 0x020fd40000000100 */
[----:B------:R-:W-:Y:S01]  /*0fa0*/  ISETP.GT.AND P0, PT, R15, 0xfffff, PT ;  /* 0x000fffff0f00780c */ /* 0x000fe20003f04270 */
[----:B------:R-:W-:Y:S02]  /*0fb0*/  IMAD.MOV.U32 R4, RZ, RZ, R14 ;  /* 0x000000ffff047224 */ /* 0x000fe400078e000e */
[--C-:B------:R-:W-:Y:S02]  /*0fc0*/  IMAD.MOV.U32 R5, RZ, RZ, R15.reuse ;  /* 0x000000ffff057224 */ /* 0x100fe400078e000f */
[----:B------:R-:W-:-:S08]  /*0fd0*/  IMAD.MOV.U32 R3, RZ, RZ, R15 ;  /* 0x000000ffff037224 */ /* 0x000fd000078e000f */
[----:B------:R-:W-:-:S10]  /*0fe0*/  @!P0 DMUL R4, R4, 1.80143985094819840000e+16 ;  /* 0x4350000004048828 */ /* 0x000fd40000000000 */
[----:B------:R-:W-:Y:S02]  /*0ff0*/  @!P0 MOV R3, R5 ;  /* 0x0000000500038202 */ /* 0x000fe40000000f00 */
[----:B------:R-:W-:-:S03]  /*1000*/  @!P0 MOV R14, R4 ;  /* 0x00000004000e8202 */ /* 0x000fc60000000f00 */
[----:B------:R-:W-:-:S05]  /*1010*/  VIADD R2, R3, 0xffffffff ;  /* 0xffffffff03027836 */ /* 0x000fca0000000000 */
[----:B------:R-:W-:Y:S01]  /*1020*/  ISETP.GT.U32.AND P1, PT, R2, 0x7feffffe, PT ;  /* 0x7feffffe0200780c */ /* 0x000fe20003f24070 */
[----:B------:R-:W-:Y:S02]  /*1030*/  IMAD.MOV.U32 R2, RZ, RZ, -0x3ff ;  /* 0xfffffc01ff027424 */ /* 0x000fe400078e00ff */
[----:B------:R-:W-:-:S10]  /*1040*/  @!P0 IMAD.MOV.U32 R2, RZ, RZ, -0x435 ;  /* 0xfffffbcbff028424 */ /* 0x000fd400078e00ff */
[----:B------:R-:W-:Y:S05]  /*1050*/  @P1 BRA `(.L_x_51) ;  /* 0x0000000400081947 */ /* 0x000fea0003800000 */
[----:B------:R-:W-:Y:S01]  /*1060*/  LOP3.LUT R4, R3, 0xfffff, RZ, 0xc0, !PT ;  /* 0x000fffff03047812 */ /* 0x000fe200078ec0ff */
[----:B------:R-:W-:Y:S01]  /*1070*/  IMAD.MOV.U32 R15, RZ, RZ, 0x3ed0ee25 ;  /* 0x3ed0ee25ff0f7424 */ /* 0x000fe200078e00ff */
[----:B------:R-:W-:Y:S01]  /*1080*/  MOV R6, RZ ;  /* 0x000000ff00067202 */ /* 0x000fe20000000f00 */
[----:B------:R-:W-:Y:S01]  /*1090*/  UMOV UR4, 0x3ae80f1e ;  /* 0x3ae80f1e00047882 */ /* 0x000fe20000000000 */
[----:B------:R-:W-:Y:S01]  /*10a0*/  LOP3.LUT R5, R4, 0x3ff00000, RZ, 0xfc, !PT ;  /* 0x3ff0000004057812 */ /* 0x000fe200078efcff */
[----:B------:R-:W-:Y:S01]  /*10b0*/  IMAD.MOV.U32 R4, RZ, RZ, R14 ;  /* 0x000000ffff047224 */ /* 0x000fe200078e000e */
[----:B------:R-:W-:Y:S01]  /*10c0*/  UMOV UR5, 0x3eb1380b ;  /* 0x3eb1380b00057882 */ /* 0x000fe20000000000 */
[----:B------:R-:W-:Y:S01]  /*10d0*/  IMAD.MOV.U32 R14, RZ, RZ, -0x748574fc ;  /* 0x8b7a8b04ff0e7424 */ /* 0x000fe200078e00ff */
[----:B------:R-:W-:Y:S01]  /*10e0*/  ISETP.GE.U32.AND P0, PT, R5, 0x3ff6a09f, PT ;  /* 0x3ff6a09f0500780c */ /* 0x000fe20003f06070 */
[----:B------:R-:W-:Y:S01]  /*10f0*/  UMOV UR8, 0x80000000 ;  /* 0x8000000000087882 */ /* 0x000fe20000000000 */
[----:B------:R-:W-:Y:S01]  /*1100*/  LEA.HI R16, R3, R2, RZ, 0xc ;  /* 0x0000000203107211 */ /* 0x000fe200078f60ff */
[----:B------:R-:W-:Y:S01]  /*1110*/  UMOV UR9, 0x43300000 ;  /* 0x4330000000097882 */ /* 0x000fe20000000000 */
[----:B------:R-:W-:-:S09]  /*1120*/  MOV R17, 0x43300000 ;  /* 0x4330000000117802 */ /* 0x000fd20000000f00 */
[----:B------:R-:W-:Y:S02]  /*1130*/  @P0 VIADD R7, R5, 0xfff00000 ;  /* 0xfff0000005070836 */ /* 0x000fe40000000000 */
[----:B------:R-:W-:Y:S02]  /*1140*/  @P0 VIADD R16, R16, 0x1 ;  /* 0x0000000110100836 */ /* 0x000fe40000000000 */
[----:B------:R-:W-:-:S03]  /*1150*/  @P0 IMAD.MOV.U32 R5, RZ, RZ, R7 ;  /* 0x000000ffff050224 */ /* 0x000fc600078e0007 */
[----:B------:R-:W-:-:S03]  /*1160*/  LOP3.LUT R16, R16, 0x80000000, RZ, 0x3c, !PT ;  /* 0x8000000010107812 */ /* 0x000fc600078e3cff */
[C---:B------:R-:W-:Y:S02]  /*1170*/  DADD R12, R4.reuse, 1 ;  /* 0x3ff00000040c7429 */ /* 0x040fe40000000000 */
[----:B------:R-:W-:-:S04]  /*1180*/  DADD R4, R4, -1 ;  /* 0xbff0000004047429 */ /* 0x000fc80000000000 */
[----:B------:R-:W0:Y:S02]  /*1190*/  MUFU.RCP64H R7, R13 ;  /* 0x0000000d00077308 */ /* 0x000e240000001800 */
[----:B0-----:R-:W-:-:S08]  /*11a0*/  DFMA R8, -R12, R6, 1 ;  /* 0x3ff000000c08742b */ /* 0x001fd00000000106 */
[----:B------:R-:W-:-:S08]  /*11b0*/  DFMA R8, R8, R8, R8 ;  /* 0x000000080808722b */ /* 0x000fd00000000008 */
[----:B------:R-:W-:-:S08]  /*11c0*/  DFMA R6, R6, R8, R6 ;  /* 0x000000080606722b */ /* 0x000fd00000000006 */
[----:B------:R-:W-:-:S08]  /*11d0*/  DMUL R8, R4, R6 ;  /* 0x0000000604087228 */ /* 0x000fd00000000000 */
[----:B------:R-:W-:-:S08]  /*11e0*/  DFMA R8, R4, R6, R8 ;  /* 0x000000060408722b */ /* 0x000fd00000000008 */
[----:B-1----:R-:W-:Y:S02]  /*11f0*/  DMUL R10, R8, R8 ;  /* 0x00000008080a7228 */ /* 0x002fe40000000000 */
[----:B------:R-:W-:-:S06]  /*1200*/  DADD R2, R4, -R8 ;  /* 0x0000000004027229 */ /* 0x000fcc0000000808 */
[----:B------:R-:W-:Y:S01]  /*1210*/  DFMA R12, R10, UR4, R14 ;  /* 0x000000040a0c7c2b */ /* 0x000fe2000800000e */
[----:B------:R-:W-:Y:S01]  /*1220*/  UMOV UR4, 0x9f02676f ;  /* 0x9f02676f00047882 */ /* 0x000fe20000000000 */
[----:B------:R-:W-:Y:S01]  /*1230*/  UMOV UR5, 0x3ef3b266 ;  /* 0x3ef3b26600057882 */ /* 0x000fe20000000000 */
[----:B------:R-:W-:Y:S02]  /*1240*/  DADD R14, R2, R2 ;  /* 0x00000000020e7229 */ /* 0x000fe40000000002 */
[----:B------:R-:W-:Y:S01]  /*1250*/  DADD R2, R16, -UR8 ;  /* 0x8000000810027e29 */ /* 0x000fe20008000000 */
[----:B------:R-:W-:Y:S01]  /*1260*/  UMOV UR8, 0xfefa39ef ;  /* 0xfefa39ef00087882 */ /* 0x000fe20000000000 */
[----:B------:R-:W-:Y:S01]  /*1270*/  UMOV UR9, 0x3fe62e42 ;  /* 0x3fe62e4200097882 */ /* 0x000fe20000000000 */
[----:B------:R-:W-:Y:S01]  /*1280*/  DFMA R12, R10, R12, UR4 ;  /* 0x000000040a0c7e2b */ /* 0x000fe2000800000c */
[----:B------:R-:W-:Y:S01]  /*1290*/  UMOV UR4, 0xa9ab0956 ;  /* 0xa9ab095600047882 */ /* 0x000fe20000000000 */
[----:B------:R-:W-:Y:S01]  /*12a0*/  UMOV UR5, 0x3f1745cb ;  /* 0x3f1745cb00057882 */ /* 0x000fe20000000000 */
[----:B------:R-:W-:-:S02]  /*12b0*/  DFMA R14, R4, -R8, R14 ;  /* 0x80000008040e722b */ /* 0x000fc4000000000e */
[----:B------:R-:W-:-:S03]  /*12c0*/  DFMA R4, R2, UR8, R8 ;  /* 0x0000000802047c2b */ /* 0x000fc60008000008 */
[----:B------:R-:W-:Y:S01]  /*12d0*/  DFMA R12, R10, R12, UR4 ;  /* 0x000000040a0c7e2b */ /* 0x000fe2000800000c */
[----:B------:R-:W-:Y:S01]  /*12e0*/  UMOV UR4, 0x2d1b5154 ;  /* 0x2d1b515400047882 */ /* 0x000fe20000000000 */
[----:B------:R-:W-:Y:S01]  /*12f0*/  UMOV UR5, 0x3f3c71c7 ;  /* 0x3f3c71c700057882 */ /* 0x000fe20000000000 */
[----:B------:R-:W-:-:S05]  /*1300*/  DMUL R14, R6, R14 ;  /* 0x0000000e060e7228 */ /* 0x000fca0000000000 */
        /* <DEDUP_REMOVED lines=11> */
[----:B------:R-:W-:Y:S02]  /*13c0*/  UMOV UR5, 0x3fe62e42 ;  /* 0x3fe62e4200057882 */ /* 0x000fe40000000000 */
[----:B------:R-:W-:Y:S01]  /*13d0*/  DFMA R16, R2, -UR4, R4 ;  /* 0x8000000402107c2b */ /* 0x000fe20008000004 */
[----:B------:R-:W-:Y:S01]  /*13e0*/  UMOV UR4, 0x3b39803f ;  /* 0x3b39803f00047882 */ /* 0x000fe20000000000 */
[----:B------:R-:W-:Y:S02]  /*13f0*/  UMOV UR5, 0x3c7abc9e ;  /* 0x3c7abc9e00057882 */ /* 0x000fe40000000000 */
[----:B------:R-:W-:-:S04]  /*1400*/  DMUL R12, R10, R12 ;  /* 0x0000000c0a0c7228 */ /* 0x000fc80000000000 */
[----:B------:R-:W-:-:S04]  /*1410*/  DADD R16, -R8, R16 ;  /* 0x0000000008107229 */ /* 0x000fc80000000110 */
[----:B------:R-:W-:-:S08]  /*1420*/  DFMA R12, R8, R12, R14 ;  /* 0x0000000c080c722b */ /* 0x000fd0000000000e */
[----:B------:R-:W-:-:S08]  /*1430*/  DADD R12, R12, -R16 ;  /* 0x000000000c0c7229 */ /* 0x000fd00000000810 */
[----:B------:R-:W-:-:S08]  /*1440*/  DFMA R12, R2, UR4, R12 ;  /* 0x00000004020c7c2b */ /* 0x000fd0000800000c */
[----:B------:R-:W-:-:S08]  /*1450*/  DADD R12, R4, R12 ;  /* 0x00000000040c7229 */ /* 0x000fd0000000000c */
[----:B------:R-:W-:Y:S01]  /*1460*/  DADD R12, -RZ, -R12 ;  /* 0x00000000ff0c7229 */ /* 0x000fe2000000090c */
[----:B------:R-:W-:Y:S10]  /*1470*/  BRA `(.L_x_52) ;  /* 0x00000004007c7947 */ /* 0x000ff40003800000 */
.L_x_51:
[----:B------:R-:W-:Y:S01]  /*1480*/  IMAD.MOV.U32 R2, RZ, RZ, 0x0 ;  /* 0x00000000ff027424 */ /* 0x000fe200078e00ff */
[----:B------:R-:W-:Y:S01]  /*1490*/  LOP3.LUT P0, RZ, R5, 0x7fffffff, RZ, 0xc0, !PT ;  /* 0x7fffffff05ff7812 */ /* 0x000fe2000780c0ff */
[----:B------:R-:W-:-:S06]  /*14a0*/  IMAD.MOV.U32 R3, RZ, RZ, 0x7ff00000 ;  /* 0x7ff00000ff037424 */ /* 0x000fcc00078e00ff */
[----:B------:R-:W-:-:S10]  /*14b0*/  DFMA R2, R4, R2, +INF ;  /* 0x7ff000000402742b */ /* 0x000fd40000000002 */
[----:B------:R-:W-:Y:S02]  /*14c0*/  FSEL R12, R2, RZ, P0 ;  /* 0x000000ff020c7208 */ /* 0x000fe40000000000 */
[----:B------:R-:W-:-:S06]  /*14d0*/  FSEL R13, R3, -QNAN , P0 ;  /* 0xfff00000030d7808 */ /* 0x000fcc0000000000 */
[----:B------:R-:W-:Y:S01]  /*14e0*/  DADD R12, -RZ, -R12 ;  /* 0x00000000ff0c7229 */ /* 0x000fe2000000090c */
[----:B------:R-:W-:Y:S10]  /*14f0*/  BRA `(.L_x_52) ;  /* 0x00000004005c7947 */ /* 0x000ff40003800000 */
.L_x_50:
[----:B------:R-:W-:Y:S01]  /*1500*/  DSETP.NEU.AND P0, PT, R12, 1, PT ;  /* 0x3ff000000c00742a */ /* 0x000fe20003f0d000 */
[----:B------:R-:W-:-:S13]  /*1510*/  CS2R R12, SRZ ;  /* 0x00000000000c7805 */ /* 0x000fda000001ff00 */
[----:B------:R-:W-:Y:S05]  /*1520*/  @P0 BRA `(.L_x_52) ;  /* 0x0000000400500947 */ /* 0x000fea0003800000 */
[----:B-----5:R-:W-:Y:S01]  /*1530*/  ISETP.GT.AND P0, PT, R15, 0xfffff, PT ;  /* 0x000fffff0f00780c */ /* 0x020fe20003f04270 */
[----:B------:R-:W-:Y:S01]  /*1540*/  IMAD.MOV.U32 R3, RZ, RZ, R15 ;  /* 0x000000ffff037224 */ /* 0x000fe200078e000f */
[----:B------:R-:W-:Y:S01]  /*1550*/  MOV R4, R14 ;  /* 0x0000000e00047202 */ /* 0x000fe20000000f00 */
[----:B------:R-:W-:Y:S10]  /*1560*/  BSSY.RECONVERGENT B1, `(.L_x_53) ;  /* 0x000004f000017945 */ /* 0x000ff40003800200 */
[----:B------:R-:W-:-:S10]  /*1570*/  @!P0 DMUL R14, R14, 1.80143985094819840000e+16 ;  /* 0x435000000e0e8828 */ /* 0x000fd40000000000 */
[----:B------:R-:W-:Y:S02]  /*1580*/  @!P0 IMAD.MOV.U32 R3, RZ, RZ, R15 ;  /* 0x000000ffff038224 */ /* 0x000fe400078e000f */
[----:B------:R-:W-:Y:S02]  /*1590*/  @!P0 IMAD.MOV.U32 R4, RZ, RZ, R14 ;  /* 0x000000ffff048224 */ /* 0x000fe400078e000e */
[----:B------:R-:W-:-:S05]  /*15a0*/  VIADD R2, R3, 0xffffffff ;  /* 0xffffffff03027836 */ /* 0x000fca0000000000 */
[----:B------:R-:W-:Y:S01]  /*15b0*/  ISETP.GT.U32.AND P1, PT, R2, 0x7feffffe, PT ;  /* 0x7feffffe0200780c */ /* 0x000fe20003f24070 */
[----:B------:R-:W-:Y:S01]  /*15c0*/  IMAD.MOV.U32 R2, RZ, RZ, -0x3ff ;  /* 0xfffffc01ff027424 */ /* 0x000fe200078e00ff */
[----:B------:R-:W-:-:S11]  /*15d0*/  @!P0 MOV R2, 0xfffffbcb ;  /* 0xfffffbcb00028802 */ /* 0x000fd60000000f00 */
[----:B------:R-:W-:Y:S05]  /*15e0*/  @P1 BRA `(.L_x_54) ;  /* 0x0000000400001947 */ /* 0x000fea0003800000 */
[----:B------:R-:W-:Y:S01]  /*15f0*/  LOP3.LUT R5, R3, 0xfffff, RZ, 0xc0, !PT ;  /* 0x000fffff03057812 */ /* 0x000fe200078ec0ff */
[----:B------:R-:W-:Y:S01]  /*1600*/  IMAD.MOV.U32 R14, RZ, RZ, -0x748574fc ;  /* 0x8b7a8b04ff0e7424 */ /* 0x000fe200078e00ff */
[----:B------:R-:W-:Y:S01]  /*1610*/  MOV R6, RZ ;  /* 0x000000ff00067202 */ /* 0x000fe20000000f00 */
[----:B------:R-:W-:Y:S01]  /*1620*/  IMAD.MOV.U32 R15, RZ, RZ, 0x3ed0ee25 ;  /* 0x3ed0ee25ff0f7424 */ /* 0x000fe200078e00ff */
[----:B------:R-:W-:Y:S01]  /*1630*/  LOP3.LUT R5, R5, 0x3ff00000, RZ, 0xfc, !PT ;  /* 0x3ff0000005057812 */ /* 0x000fe200078efcff */
[----:B------:R-:W-:Y:S01]  /*1640*/  UMOV UR4, 0x3ae80f1e ;  /* 0x3ae80f1e00047882 */ /* 0x000fe20000000000 */
[----:B------:R-:W-:Y:S01]  /*1650*/  UMOV UR5, 0x3eb1380b ;  /* 0x3eb1380b00057882 */ /* 0x000fe20000000000 */
[----:B------:R-:W-:Y:S01]  /*1660*/  LEA.HI R16, R3, R2, RZ, 0xc ;  /* 0x0000000203107211 */ /* 0x000fe200078f60ff */
[----:B------:R-:W-:Y:S01]  /*1670*/  UMOV UR8, 0x80000000 ;  /* 0x8000000000087882 */ /* 0x000fe20000000000 */
[----:B------:R-:W-:Y:S01]  /*1680*/  ISETP.GE.U32.AND P0, PT, R5, 0x3ff6a09f, PT ;  /* 0x3ff6a09f0500780c */ /* 0x000fe20003f06070 */
[----:B------:R-:W-:Y:S01]  /*1690*/  UMOV UR9, 0x43300000 ;  /* 0x4330000000097882 */ /* 0x000fe20000000000 */
[----:B------:R-:W-:-:S11]  /*16a0*/  MOV R17, 0x43300000 ;  /* 0x4330000000117802 */ /* 0x000fd60000000f00 */
        /* <DEDUP_REMOVED lines=50> */
[----:B------:R-:W-:Y:S01]  /*19d0*/  DADD R12, R4, R12 ;  /* 0x00000000040c7229 */ /* 0x000fe2000000000c */
[----:B------:R-:W-:Y:S10]  /*19e0*/  BRA `(.L_x_55) ;  /* 0x0000000000187947 */ /* 0x000ff40003800000 */
.L_x_54:
[----:B------:R-:W-:Y:S01]  /*19f0*/  IMAD.MOV.U32 R2, RZ, RZ, 0x0 ;  /* 0x00000000ff027424 */ /* 0x000fe200078e00ff */
[----:B------:R-:W-:Y:S01]  /*1a00*/  LOP3.LUT P0, RZ, R15, 0x7fffffff, RZ, 0xc0, !PT ;  /* 0x7fffffff0fff7812 */ /* 0x000fe2000780c0ff */
[----:B------:R-:W-:-:S06]  /*1a10*/  IMAD.MOV.U32 R3, RZ, RZ, 0x7ff00000 ;  /* 0x7ff00000ff037424 */ /* 0x000fcc00078e00ff */
[----:B------:R-:W-:-:S10]  /*1a20*/  DFMA R2, R14, R2, +INF ;  /* 0x7ff000000e02742b */ /* 0x000fd40000000002 */
[----:B------:R-:W-:Y:S02]  /*1a30*/  FSEL R12, R2, RZ, P0 ;  /* 0x000000ff020c7208 */ /* 0x000fe40000000000 */
[----:B------:R-:W-:-:S07]  /*1a40*/  FSEL R13, R3, -QNAN , P0 ;  /* 0xfff00000030d7808 */ /* 0x000fce0000000000 */
.L_x_55:
[----:B------:R-:W-:Y:S05]  /*1a50*/  BSYNC.RECONVERGENT B1 ;  /* 0x0000000000017941 */ /* 0x000fea0003800200 */
.L_x_53:
[----:B------:R-:W-:-:S11]  /*1a60*/  DADD R12, -RZ, -R12 ;  /* 0x00000000ff0c7229 */ /* 0x000fd6000000090c */
.L_x_52:
[----:B------:R-:W-:Y:S05]  /*1a70*/  BSYNC.RECONVERGENT B0 ;  /* 0x0000000000007941 */ /* 0x000fea0003800200 */
.L_x_49:
[----:B------:R-:W0:Y:S02]  /*1a80*/  LDC.64 R2, c[0x0][0x3b8] ;  /* 0x0000ee00ff027b82 */ /* 0x000e240000000a00 */
[----:B0-----:R-:W-:-:S05]  /*1a90*/  IMAD.WIDE R2, R0, 0x8, R2 ;  /* 0x0000000800027825 */ /* 0x001fca00078e0202 */
[----:B------:R-:W-:Y:S01]  /*1aa0*/  STG.E.64 desc[UR6][R2.64], R12 ;  /* 0x0000000c02007986 */ /* 0x000fe2000c101b06 */
[----:B------:R-:W-:Y:S05]  /*1ab0*/  EXIT ;  /* 0x000000000000794d */ /* 0x000fea0003800000 */
        .weak           $__internal_3_$__cuda_sm20_dblrcp_rn_slowpath_v3
        .type           $__internal_3_$__cuda_sm20_dblrcp_rn_slowpath_v3,@function
        .size           $__internal_3_$__cuda_sm20_dblrcp_rn_slowpath_v3,(.L_x_65 - $__internal_3_$__cuda_sm20_dblrcp_rn_slowpath_v3)
$__internal_3_$__cuda_sm20_dblrcp_rn_slowpath_v3:
[----:B------:R-:W-:Y:S01]  /*1ac0*/  IMAD.MOV.U32 R4, RZ, RZ, R8 ;  /* 0x000000ffff047224 */ /* 0x000fe200078e0008 */
[----:B------:R-:W-:Y:S01]  /*1ad0*/  MOV R5, R9 ;  /* 0x0000000900057202 */ /* 0x000fe20000000f00 */
        /* <DEDUP_REMOVED lines=25> */
.L_x_59:
        /* <DEDUP_REMOVED lines=10> */
.L_x_57:
[----:B------:R-:W-:Y:S01]  /*1d10*/  LOP3.LUT R7, R5, 0x80000, RZ, 0xfc, !PT ;  /* 0x0008000005077812 */ /* 0x000fe200078efcff */
[----:B------:R-:W-:-:S07]  /*1d20*/  IMAD.MOV.U32 R6, RZ, RZ, R4 ;  /* 0x000000ffff067224 */ /* 0x000fce00078e0004 */
.L_x_58:
[----:B------:R-:W-:Y:S05]  /*1d30*/  BSYNC.RECONVERGENT B1 ;  /* 0x0000000000017941 */ /* 0x000fea0003800200 */
.L_x_56:
[----:B------:R-:W-:Y:S01]  /*1d40*/  IMAD.MOV.U32 R3, RZ, RZ, 0x0 ;  /* 0x00000000ff037424 */ /* 0x000fe200078e00ff */
[----:B------:R-:W-:Y:S01]  /*1d50*/  MOV R4, R6 ;  /* 0x0000000600047202 */ /* 0x000fe20000000f00 */
[----:B------:R-:W-:Y:S02]  /*1d60*/  IMAD.MOV.U32 R5, RZ, RZ, R7 ;  /* 0x000000ffff057224 */ /* 0x000fe400078e0007 */
[----:B------:R-:W-:Y:S05]  /*1d70*/  RET.REL.NODEC R2 `(_Z18ForwardPropagationiiPdS_S_S_S_S_S_) ;  /* 0xffffffe002a07950 */ /* 0x000fea0003c3ffff */
.L_x_60:
        /* <DEDUP_REMOVED lines=16> */
.L_x_65:


//--------------------- .text._Z15MatrixTransposePdS_ii --------------------------
	.section	.text._Z15MatrixTransposePdS_ii,"ax",@progbits
	.align	128
        .global         _Z15MatrixTransposePdS_ii
        .type           _Z15MatrixTransposePdS_ii,@function
        .size           _Z15MatrixTransposePdS_ii,(.L_x_69 - _Z15MatrixTransposePdS_ii)
        .other          _Z15MatrixTransposePdS_ii,@"STO_CUDA_ENTRY STV_DEFAULT"
_Z15MatrixTransposePdS_ii:
.text._Z15MatrixTransposePdS_ii:
[----:B------:R-:W-:Y:S01]  /*0000*/  LDC R1, c[0x0][0x37c] ;  /* 0x0000df00ff017b82 */ /* 0x000fe20000000800 */
[----:B------:R-:W0:Y:S07]  /*0010*/  S2R R6, SR_TID.X ;  /* 0x0000000000067919 */ /* 0x000e2e0000002100 */
[----:B------:R-:W0:Y:S08]  /*0020*/  S2UR UR6, SR_CTAID.X ;  /* 0x00000000000679c3 */ /* 0x000e300000002500 */
[----:B------:R-:W0:Y:S08]  /*0030*/  LDC R5, c[0x0][0x360] ;  /* 0x0000d800ff057b82 */ /* 0x000e300000000800 */
[----:B------:R-:W1:Y:S01]  /*0040*/  LDC.64 R8, c[0x0][0x390] ;  /* 0x0000e400ff087b82 */ /* 0x000e620000000a00 */
[----:B0-----:R-:W-:-:S02]  /*0050*/  IMAD R5, R5, UR6, R6 ;  /* 0x0000000605057c24 */ /* 0x001fc4000f8e0206 */
[----:B-1----:R-:W-:-:S05]  /*0060*/  IMAD R0, R9, R8, RZ ;  /* 0x0000000809007224 */ /* 0x002fca00078e02ff */
[----:B------:R-:W-:-:S13]  /*0070*/  ISETP.GE.AND P0, PT, R5, R0, PT ;  /* 0x000000000500720c */ /* 0x000fda0003f06270 */
[----:B------:R-:W-:Y:S05]  /*0080*/  @P0 EXIT ;  /* 0x000000000000094d */ /* 0x000fea0003800000 */
[----:B------:R-:W0:Y:S01]  /*0090*/  LDC.64 R2, c[0x0][0x380] ;  /* 0x0000e000ff027b82 */ /* 0x000e220000000a00 */
[----:B------:R-:W1:Y:S01]  /*00a0*/  LDCU.64 UR4, c[0x0][0x358] ;  /* 0x00006b00ff0477ac */ /* 0x000e620008000a00 */
[----:B0-----:R-:W-:-:S06]  /*00b0*/  IMAD.WIDE R2, R5, 0x8, R2 ;  /* 0x0000000805027825 */ /* 0x001fcc00078e0202 */
[----:B------:R-:W0:Y:S01]  /*00c0*/  LDC.64 R4, c[0x0][0x388] ;  /* 0x0000e200ff047b82 */ /* 0x000e220000000a00 */
[----:B-1----:R-:W2:Y:S01]  /*00d0*/  LDG.E.64 R2, desc[UR4][R2.64] ;  /* 0x0000000402027981 */ /* 0x002ea2000c1e1b00 */
[----:B------:R-:W-:-:S04]  /*00e0*/  IMAD R7, R6, R9, UR6 ;  /* 0x0000000606077e24 */ /* 0x000fc8000f8e0209 */
[----:B0-----:R-:W-:-:S05]  /*00f0*/  IMAD.WIDE.U32 R4, R7, 0x8, R4 ;  /* 0x0000000807047825 */ /* 0x001fca00078e0004 */
[----:B--2---:R-:W-:Y:S01]  /*0100*/  STG.E.64 desc[UR4][R4.64], R2 ;  /* 0x0000000204007986 */ /* 0x004fe2000c101b04 */
[----:B------:R-:W-:Y:S05]  /*0110*/  EXIT ;  /* 0x000000000000794d */ /* 0x000fea0003800000 */
.L_x_61:
        /* <DEDUP_REMOVED lines=14> */
.L_x_69:


//--------------------- .nv.global.init           --------------------------
	.section	.nv.global.init,"aw",@progbits
.nv.global.init:
	.type		$str,@object
	.size		$str,(.L_0 - $str)
$str:
        /*0000*/ 	.byte	0x54, 0x65, 0x73, 0x74, 0x20, 0x61, 0x63, 0x63, 0x75, 0x72, 0x61, 0x63, 0x79, 0x3a, 0x20, 0x25
        /*0010*/ 	.byte	0x6c, 0x66, 0x0a, 0x00
.L_0:


//--------------------- .nv.shared._Z4TestiiPdS_S_S_ --------------------------
	.section	.nv.shared._Z4TestiiPdS_S_S_,"aw",@nobits
	.sectionflags	@""
	.align	8
.nv.shared._Z4TestiiPdS_S_S_:
	.zero		2848


//--------------------- .nv.shared.reserved.0     --------------------------
	.section	.nv.shared.reserved.0,"aw",@nobits
	.weak		__nv_reservedSMEM_offset_0_alias
	.size		__nv_reservedSMEM_offset_0_alias, 0, 64
	.other		__nv_reservedSMEM_offset_0_alias,@"STO_CUDA_RESERVED_SHARED STV_DEFAULT"
__nv_reservedSMEM_offset_0_alias:
	.zero		0
	.zero		64


//--------------------- .nv.constant0._Z4TestiiPdS_S_S_ --------------------------
	.section	.nv.constant0._Z4TestiiPdS_S_S_,"a",@progbits
	.sectionflags	@""
	.align	4
.nv.constant0._Z4TestiiPdS_S_S_:
	.zero		936


//--------------------- .nv.constant0._Z19BackwardPropagationiiPdS_S_S_S_d --------------------------
	.section	.nv.constant0._Z19BackwardPropagationiiPdS_S_S_S_d,"a",@progbits
	.sectionflags	@""
	.align	4
.nv.constant0._Z19BackwardPropagationiiPdS_S_S_S_d:
	.zero		952


//--------------------- .nv.constant0._Z18ForwardPropagationiiPdS_S_S_S_S_S_ --------------------------
	.section	.nv.constant0._Z18ForwardPropagationiiPdS_S_S_S_S_S_,"a",@progbits
	.sectionflags	@""
	.align	4
.nv.constant0._Z18ForwardPropagationiiPdS_S_S_S_S_S_:
	.zero		960


//--------------------- .nv.constant0._Z15MatrixTransposePdS_ii --------------------------
	.section	.nv.constant0._Z15MatrixTransposePdS_ii,"a",@progbits
	.sectionflags	@""
	.align	4
.nv.constant0._Z15MatrixTransposePdS_ii:
	.zero		920


//--------------------- SYMBOLS --------------------------

	.type		.nv.reservedSmem.offset0,@object
	.size		.nv.reservedSmem.offset0,0x4
	.type		.nv.reservedSmem.cap,@object
	.size		.nv.reservedSmem.cap,0x4
	.type		vprintf,@function
